	.target	sm_90a

	.elftype	@"ET_EXEC"


//--------------------- .note.nv.tkinfo           --------------------------
	.section	.note.nv.tkinfo,"",@"SHT_NOTE"
	.sectionflags	@"SHF_NOTE_NV_TKINFO"
	.tkinfo
        /*0018*/ 	.word	0x00000002
        /*0030*/ 	.string	""
        /*0030*/ 	.string	"ptxas"
        /*0030*/ 	.string	"Cuda compilation tools, release 13.0, V13.0.88"
        /*0030*/ 	.string	"Build cuda_13.0.r13.0/compiler.36424714_0"
        /*0030*/ 	.string	"-arch sm_90a -m 64 "



//--------------------- .note.nv.cuinfo           --------------------------
	.section	.note.nv.cuinfo,"",@"SHT_NOTE"
	.sectionflags	@"SHF_NOTE_NV_CUINFO"
        /*0018*/ 	.short	0x0002
        /*001a*/ 	.short	0x005a
        /*001c*/ 	.short	0x0082
	.zero		2


//--------------------- .nv.info                  --------------------------
	.section	.nv.info,"",@"SHT_CUDA_INFO"
	.align	4


	//----- nvinfo : EIATTR_REGCOUNT
	.align		4
        /*0000*/ 	.byte	0x04, 0x2f
        /*0002*/ 	.short	(.L_15 - .L_14)
	.align		4
.L_14:
        /*0004*/ 	.word	index@(_ZN7cutlass13device_kernelINS_4gemm6kernel13GemmUniversalIN4cute5tupleIJiiiiEEENS1_10collective13CollectiveMmaINS1_34MainloopSm90TmaGmmaWarpSpecializedILi41ENS5_IJNS4_1CILi1EEESB_SB_EEENS1_32KernelTmaWarpSpecializedPingpongEEENS5_IJNSA_ILi64EEENSA_ILi112EEENSA_ILi16EEEEEENS_6half_tENS5_IJlSB_lEEESJ_SK_NS4_8TiledMMAINS4_8MMA_AtomIJNS4_4SM904GMMA25MMA_64x16x16_F32F16F16_SSILNSO_5MajorE0ELSQ_0ELNSO_7ScaleInE1ELSR_1EEEEEENS4_6LayoutISC_NS5_IJNSA_ILi0EEESV_SV_EEEEENS5_IJNS4_10UnderscoreESY_SY_EEEEENS4_13SM90_TMA_LOADENS4_14ComposedLayoutINS4_7SwizzleILi1ELi4ELi3EEENS4_18smem_ptr_flag_bitsILi16EEENSU_INS5_IJNSA_ILi8EEESH_EEENS5_IJSH_SB_EEEEEEEvNS4_8identityES11_S1B_vS1C_EENS_8epilogue10collective6detail29Sm90TmaWarpSpecializedAdapterINS1F_15DefaultEpilogueISJ_SK_SK_NS1E_6thread17LinearCombinationISJ_Li1EffLNS1J_9ScaleType4KindE0ELNS_15FloatRoundStyleE2ESJ_EENS1_15EpilogueDefaultEEEEEvvEEEEvNT_6ParamsE)
        /*0008*/ 	.word	0x000000a8


	//----- nvinfo : EIATTR_FRAME_SIZE
	.align		4
.L_15:
        /*000c*/ 	.byte	0x04, 0x11
        /*000e*/ 	.short	(.L_17 - .L_16)
	.align		4
.L_16:
        /*0010*/ 	.word	index@(_ZN7cutlass13device_kernelINS_4gemm6kernel13GemmUniversalIN4cute5tupleIJiiiiEEENS1_10collective13CollectiveMmaINS1_34MainloopSm90TmaGmmaWarpSpecializedILi41ENS5_IJNS4_1CILi1EEESB_SB_EEENS1_32KernelTmaWarpSpecializedPingpongEEENS5_IJNSA_ILi64EEENSA_ILi112EEENSA_ILi16EEEEEENS_6half_tENS5_IJlSB_lEEESJ_SK_NS4_8TiledMMAINS4_8MMA_AtomIJNS4_4SM904GMMA25MMA_64x16x16_F32F16F16_SSILNSO_5MajorE0ELSQ_0ELNSO_7ScaleInE1ELSR_1EEEEEENS4_6LayoutISC_NS5_IJNSA_ILi0EEESV_SV_EEEEENS5_IJNS4_10UnderscoreESY_SY_EEEEENS4_13SM90_TMA_LOADENS4_14ComposedLayoutINS4_7SwizzleILi1ELi4ELi3EEENS4_18smem_ptr_flag_bitsILi16EEENSU_INS5_IJNSA_ILi8EEESH_EEENS5_IJSH_SB_EEEEEEEvNS4_8identityES11_S1B_vS1C_EENS_8epilogue10collective6detail29Sm90TmaWarpSpecializedAdapterINS1F_15DefaultEpilogueISJ_SK_SK_NS1E_6thread17LinearCombinationISJ_Li1EffLNS1J_9ScaleType4KindE0ELNS_15FloatRoundStyleE2ESJ_EENS1_15EpilogueDefaultEEEEEvvEEEEvNT_6ParamsE)
        /*0014*/ 	.word	0x00000008


	//----- nvinfo : EIATTR_MIN_STACK_SIZE
	.align		4
.L_17:
        /*0018*/ 	.byte	0x04, 0x12
        /*001a*/ 	.short	(.L_19 - .L_18)
	.align		4
.L_18:
        /*001c*/ 	.word	index@(_ZN7cutlass13device_kernelINS_4gemm6kernel13GemmUniversalIN4cute5tupleIJiiiiEEENS1_10collective13CollectiveMmaINS1_34MainloopSm90TmaGmmaWarpSpecializedILi41ENS5_IJNS4_1CILi1EEESB_SB_EEENS1_32KernelTmaWarpSpecializedPingpongEEENS5_IJNSA_ILi64EEENSA_ILi112EEENSA_ILi16EEEEEENS_6half_tENS5_IJlSB_lEEESJ_SK_NS4_8TiledMMAINS4_8MMA_AtomIJNS4_4SM904GMMA25MMA_64x16x16_F32F16F16_SSILNSO_5MajorE0ELSQ_0ELNSO_7ScaleInE1ELSR_1EEEEEENS4_6LayoutISC_NS5_IJNSA_ILi0EEESV_SV_EEEEENS5_IJNS4_10UnderscoreESY_SY_EEEEENS4_13SM90_TMA_LOADENS4_14ComposedLayoutINS4_7SwizzleILi1ELi4ELi3EEENS4_18smem_ptr_flag_bitsILi16EEENSU_INS5_IJNSA_ILi8EEESH_EEENS5_IJSH_SB_EEEEEEEvNS4_8identityES11_S1B_vS1C_EENS_8epilogue10collective6detail29Sm90TmaWarpSpecializedAdapterINS1F_15DefaultEpilogueISJ_SK_SK_NS1E_6thread17LinearCombinationISJ_Li1EffLNS1J_9ScaleType4KindE0ELNS_15FloatRoundStyleE2ESJ_EENS1_15EpilogueDefaultEEEEEvvEEEEvNT_6ParamsE)
        /*0020*/ 	.word	0x00000008
.L_19:


//--------------------- .nv.compat                --------------------------
	.section	.nv.compat,"",@"SHT_CUDA_COMPAT_INFO"
	.align	4
        /*0000*/ 	.byte	0x02, 0x09, 0x01, 0x00, 0x02, 0x02, 0x04, 0x00, 0x02, 0x05, 0x05, 0x00, 0x03, 0x07, 0x01, 0x01
        /*0010*/ 	.byte	0x02, 0x03, 0x01, 0x00, 0x02, 0x06, 0x01, 0x00, 0x04, 0x0b, 0x08, 0x00, 0x00, 0x00, 0x00, 0x00
        /*0020*/ 	.byte	0x00, 0x00, 0x00, 0x00


//--------------------- .nv.info._ZN7cutlass13device_kernelINS_4gemm6kernel13GemmUniversalIN4cute5tupleIJiiiiEEENS1_10collective13CollectiveMmaINS1_34MainloopSm90TmaGmmaWarpSpecializedILi41ENS5_IJNS4_1CILi1EEESB_SB_EEENS1_32KernelTmaWarpSpecializedPingpongEEENS5_IJNSA_ILi64EEENSA_ILi112EEENSA_ILi16EEEEEENS_6half_tENS5_IJlSB_lEEESJ_SK_NS4_8TiledMMAINS4_8MMA_AtomIJNS4_4SM904GMMA25MMA_64x16x16_F32F16F16_SSILNSO_5MajorE0ELSQ_0ELNSO_7ScaleInE1ELSR_1EEEEEENS4_6LayoutISC_NS5_IJNSA_ILi0EEESV_SV_EEEEENS5_IJNS4_10UnderscoreESY_SY_EEEEENS4_13SM90_TMA_LOADENS4_14ComposedLayoutINS4_7SwizzleILi1ELi4ELi3EEENS4_18smem_ptr_flag_bitsILi16EEENSU_INS5_IJNSA_ILi8EEESH_EEENS5_IJSH_SB_EEEEEEEvNS4_8identityES11_S1B_vS1C_EENS_8epilogue10collective6detail29Sm90TmaWarpSpecializedAdapterINS1F_15DefaultEpilogueISJ_SK_SK_NS1E_6thread17LinearCombinationISJ_Li1EffLNS1J_9ScaleType4KindE0ELNS_15FloatRoundStyleE2ESJ_EENS1_15EpilogueDefaultEEEEEvvEEEEvNT_6ParamsE --------------------------
	.section	.nv.info._ZN7cutlass13device_kernelINS_4gemm6kernel13GemmUniversalIN4cute5tupleIJiiiiEEENS1_10collective13CollectiveMmaINS1_34MainloopSm90TmaGmmaWarpSpecializedILi41ENS5_IJNS4_1CILi1EEESB_SB_EEENS1_32KernelTmaWarpSpecializedPingpongEEENS5_IJNSA_ILi64EEENSA_ILi112EEENSA_ILi16EEEEEENS_6half_tENS5_IJlSB_lEEESJ_SK_NS4_8TiledMMAINS4_8MMA_AtomIJNS4_4SM904GMMA25MMA_64x16x16_F32F16F16_SSILNSO_5MajorE0ELSQ_0ELNSO_7ScaleInE1ELSR_1EEEEEENS4_6LayoutISC_NS5_IJNSA_ILi0EEESV_SV_EEEEENS5_IJNS4_10UnderscoreESY_SY_EEEEENS4_13SM90_TMA_LOADENS4_14ComposedLayoutINS4_7SwizzleILi1ELi4ELi3EEENS4_18smem_ptr_flag_bitsILi16EEENSU_INS5_IJNSA_ILi8EEESH_EEENS5_IJSH_SB_EEEEEEEvNS4_8identityES11_S1B_vS1C_EENS_8epilogue10collective6detail29Sm90TmaWarpSpecializedAdapterINS1F_15DefaultEpilogueISJ_SK_SK_NS1E_6thread17LinearCombinationISJ_Li1EffLNS1J_9ScaleType4KindE0ELNS_15FloatRoundStyleE2ESJ_EENS1_15EpilogueDefaultEEEEEvvEEEEvNT_6ParamsE,"",@"SHT_CUDA_INFO"
	.sectionflags	@""
	.align	4


	//----- nvinfo : EIATTR_CUDA_API_VERSION
	.align		4
        /*0000*/ 	.byte	0x04, 0x37
        /*0002*/ 	.short	(.L_21 - .L_20)
.L_20:
        /*0004*/ 	.word	0x00000082


	//----- nvinfo : EIATTR_KPARAM_INFO
	.align		4
.L_21:
        /*0008*/ 	.byte	0x04, 0x17
        /*000a*/ 	.short	(.L_23 - .L_22)
.L_22:
        /*000c*/ 	.word	0x00000000
        /*0010*/ 	.short	0x0000
        /*0012*/ 	.short	0x0070
        /*0014*/ 	.byte	0x00, 0xf0, 0x01, 0x10


	//----- nvinfo : EIATTR_SPARSE_MMA_MASK
	.align		4
.L_23:
        /*0018*/ 	.byte	0x03, 0x50
        /*001a*/ 	.short	0x0000


	//----- nvinfo : EIATTR_MAXREG_COUNT
	.align		4
        /*001c*/ 	.byte	0x03, 0x1b
        /*001e*/ 	.short	0x00a8


	//----- nvinfo : EIATTR_NUM_BARRIERS
	.align		4
        /*0020*/ 	.byte	0x02, 0x4c
        /*0022*/ 	.byte	0x01
	.zero		1


	//----- nvinfo : EIATTR_EXTERNS
	.align		4
        /*0024*/ 	.byte	0x04, 0x0f
        /*0026*/ 	.short	(.L_25 - .L_24)


	//   ....[0]....
	.align		4
.L_24:
        /*0028*/ 	.word	index@(__assertfail)


	//----- nvinfo : EIATTR_ANNOTATIONS
	.align		4
.L_25:
        /*002c*/ 	.byte	0x04, 0x55
        /*002e*/ 	.short	(.L_27 - .L_26)


	//   ....[0]....
.L_26:
        /*0030*/ 	.word	0x00000001
        /*0034*/ 	.byte	0xa0, 0x0f, 0x00, 0x00, 0x01, 0x00, 0x00, 0x00, 0xc0, 0x16, 0x00, 0x00, 0x01, 0x00, 0x00, 0x00
        /*0044*/ 	.byte	0x90, 0x5f, 0x00, 0x00, 0x01, 0x00, 0x00, 0x00, 0x30, 0x6b, 0x00, 0x00


	//----- nvinfo : EIATTR_MERCURY_ISA_VERSION
	.align		4
.L_27:
        /*0050*/ 	.byte	0x03, 0x5f
        /*0052*/ 	.short	0x0101


	//----- nvinfo : EIATTR_INT_WARP_WIDE_INSTR_OFFSETS
	.align		4
        /*0054*/ 	.byte	0x04, 0x31
        /*0056*/ 	.short	(.L_29 - .L_28)


	//   ....[0]....
.L_28:
        /*0058*/ 	.word	0x00000900


	//   ....[1]....
        /*005c*/ 	.word	0x00000920


	//   ....[2]....
        /*0060*/ 	.word	0x000009a0


	//   ....[3]....
        /*0064*/ 	.word	0x000009b0


	//   ....[4]....
        /*0068*/ 	.word	0x000009c0


	//   ....[5]....
        /*006c*/ 	.word	0x000009e0


	//   ....[6]....
        /*0070*/ 	.word	0x00000a30


	//   ....[7]....
        /*0074*/ 	.word	0x00000a50


	//----- nvinfo : EIATTR_COOP_GROUP_MASK_REGIDS
	.align		4
.L_29:
        /*0078*/ 	.byte	0x04, 0x29
        /*007a*/ 	.short	(.L_31 - .L_30)


	//   ....[0]....
.L_30:
        /*007c*/ 	.word	0xffffffff


	//   ....[1]....
        /*0080*/ 	.word	0xffffffff


	//   ....[2]....
        /*0084*/ 	.word	0xffffffff


	//   ....[3]....
        /*0088*/ 	.word	0xffffffff


	//   ....[4]....
        /*008c*/ 	.word	0xffffffff


	//   ....[5]....
        /*0090*/ 	.word	0xffffffff


	//----- nvinfo : EIATTR_COOP_GROUP_INSTR_OFFSETS
	.align		4
.L_31:
        /*0094*/ 	.byte	0x04, 0x28
        /*0096*/ 	.short	(.L_33 - .L_32)


	//   ....[0]....
.L_32:
        /*0098*/ 	.word	0x00000070


	//   ....[1]....
        /*009c*/ 	.word	0x00000080


	//   ....[2]....
        /*00a0*/ 	.word	0x00000140


	//   ....[3]....
        /*00a4*/ 	.word	0x000007a0


	//   ....[4]....
        /*00a8*/ 	.word	0x000007e0


	//   ....[5]....
        /*00ac*/ 	.word	0x00000820


	//----- nvinfo : EIATTR_REG_RECONFIG
	.align		4
.L_33:
        /*00b0*/ 	.byte	0x01, 0x54
	.zero		2


	//----- nvinfo : EIATTR_SYSCALL_OFFSETS
	.align		4
        /*00b4*/ 	.byte	0x04, 0x46
        /*00b6*/ 	.short	(.L_35 - .L_34)


	//   ....[0]....
.L_34:
        /*00b8*/ 	.word	0x00001ba0


	//----- nvinfo : EIATTR_MBARRIER_INSTR_OFFSETS
	.align		4
.L_35:
        /*00bc*/ 	.byte	0x04, 0x39
        /*00be*/ 	.short	(.L_37 - .L_36)


	//   ....[0]....
.L_36:
        /*00c0*/ 	.word	0x00000260
        /*00c4*/ 	.word	0x000000ff
        /*00c8*/ 	.word	0x00000000
        /*00cc*/ 	.short	0x0100
        /*00ce*/ 	.byte	0x08
	.zero		1


	//   ....[1]....
        /*00d0*/ 	.word	0x00000270
        /*00d4*/ 	.word	0x000000ff
        /*00d8*/ 	.word	0x00000148
        /*00dc*/ 	.short	0x0100
        /*00de*/ 	.byte	0x08
	.zero		1


	//   ....[2]....
        /*00e0*/ 	.word	0x00000280
        /*00e4*/ 	.word	0x000000ff
        /*00e8*/ 	.word	0x00000008
        /*00ec*/ 	.short	0x0100
        /*00ee*/ 	.byte	0x08
	.zero		1


	//   ....[3]....
        /*00f0*/ 	.word	0x00000290
        /*00f4*/ 	.word	0x000000ff
        /*00f8*/ 	.word	0x00000150
        /*00fc*/ 	.short	0x0100
        /*00fe*/ 	.byte	0x08
	.zero		1


	//   ....[4]....
        /*0100*/ 	.word	0x000002a0
        /*0104*/ 	.word	0x000000ff
        /*0108*/ 	.word	0x00000010
        /*010c*/ 	.short	0x0100
        /*010e*/ 	.byte	0x08
	.zero		1


	//   ....[5]....
        /*0110*/ 	.word	0x000002b0
        /*0114*/ 	.word	0x000000ff
        /*0118*/ 	.word	0x00000158
        /*011c*/ 	.short	0x0100
        /*011e*/ 	.byte	0x08
	.zero		1


	//   ....[6]....
        /*0120*/ 	.word	0x000002c0
        /*0124*/ 	.word	0x000000ff
        /*0128*/ 	.word	0x00000018
        /*012c*/ 	.short	0x0100
        /*012e*/ 	.byte	0x08
	.zero		1


	//   ....[7]....
        /*0130*/ 	.word	0x000002d0
        /*0134*/ 	.word	0x000000ff
        /*0138*/ 	.word	0x00000160
        /*013c*/ 	.short	0x0100
        /*013e*/ 	.byte	0x08
	.zero		1


	//   ....[8]....
        /*0140*/ 	.word	0x000002e0
        /*0144*/ 	.word	0x000000ff
        /*0148*/ 	.word	0x00000020
        /*014c*/ 	.short	0x0100
        /*014e*/ 	.byte	0x08
	.zero		1


	//   ....[9]....
        /*0150*/ 	.word	0x000002f0
        /*0154*/ 	.word	0x000000ff
        /*0158*/ 	.word	0x00000168
        /*015c*/ 	.short	0x0100
        /*015e*/ 	.byte	0x08
	.zero		1


	//   ....[10]....
        /*0160*/ 	.word	0x00000300
        /*0164*/ 	.word	0x000000ff
        /*0168*/ 	.word	0x00000028
        /*016c*/ 	.short	0x0100
        /*016e*/ 	.byte	0x08
	.zero		1


	//   ....[11]....
        /*0170*/ 	.word	0x00000310
        /*0174*/ 	.word	0x000000ff
        /*0178*/ 	.word	0x00000170
        /*017c*/ 	.short	0x0100
        /*017e*/ 	.byte	0x08
	.zero		1


	//   ....[12]....
        /*0180*/ 	.word	0x00000320
        /*0184*/ 	.word	0x000000ff
        /*0188*/ 	.word	0x00000030
        /*018c*/ 	.short	0x0100
        /*018e*/ 	.byte	0x08
	.zero		1


	//   ....[13]....
        /*0190*/ 	.word	0x00000330
        /*0194*/ 	.word	0x000000ff
        /*0198*/ 	.word	0x00000178
        /*019c*/ 	.short	0x0100
        /*019e*/ 	.byte	0x08
	.zero		1


	//   ....[14]....
        /*01a0*/ 	.word	0x00000340
        /*01a4*/ 	.word	0x000000ff
        /*01a8*/ 	.word	0x00000038
        /*01ac*/ 	.short	0x0100
        /*01ae*/ 	.byte	0x08
	.zero		1


	//   ....[15]....
        /*01b0*/ 	.word	0x00000350
        /*01b4*/ 	.word	0x000000ff
        /*01b8*/ 	.word	0x00000180
        /*01bc*/ 	.short	0x0100
        /*01be*/ 	.byte	0x08
	.zero		1


	//   ....[16]....
        /*01c0*/ 	.word	0x00000360
        /*01c4*/ 	.word	0x000000ff
        /*01c8*/ 	.word	0x00000040
        /*01cc*/ 	.short	0x0100
        /*01ce*/ 	.byte	0x08
	.zero		1


	//   ....[17]....
        /*01d0*/ 	.word	0x00000370
        /*01d4*/ 	.word	0x000000ff
        /*01d8*/ 	.word	0x00000188
        /*01dc*/ 	.short	0x0100
        /*01de*/ 	.byte	0x08
	.zero		1


	//   ....[18]....
        /*01e0*/ 	.word	0x00000380
        /*01e4*/ 	.word	0x000000ff
        /*01e8*/ 	.word	0x00000048
        /*01ec*/ 	.short	0x0100
        /*01ee*/ 	.byte	0x08
	.zero		1


	//   ....[19]....
        /*01f0*/ 	.word	0x00000390
        /*01f4*/ 	.word	0x000000ff
        /*01f8*/ 	.word	0x00000190
        /*01fc*/ 	.short	0x0100
        /*01fe*/ 	.byte	0x08
	.zero		1


	//   ....[20]....
        /*0200*/ 	.word	0x000003a0
        /*0204*/ 	.word	0x000000ff
        /*0208*/ 	.word	0x00000050
        /*020c*/ 	.short	0x0100
        /*020e*/ 	.byte	0x08
	.zero		1


	//   ....[21]....
        /*0210*/ 	.word	0x000003b0
        /*0214*/ 	.word	0x000000ff
        /*0218*/ 	.word	0x00000198
        /*021c*/ 	.short	0x0100
        /*021e*/ 	.byte	0x08
	.zero		1


	//   ....[22]....
        /*0220*/ 	.word	0x000003c0
        /*0224*/ 	.word	0x000000ff
        /*0228*/ 	.word	0x00000058
        /*022c*/ 	.short	0x0100
        /*022e*/ 	.byte	0x08
	.zero		1


	//   ....[23]....
        /*0230*/ 	.word	0x000003d0
        /*0234*/ 	.word	0x000000ff
        /*0238*/ 	.word	0x000001a0
        /*023c*/ 	.short	0x0100
        /*023e*/ 	.byte	0x08
	.zero		1


	//   ....[24]....
        /*0240*/ 	.word	0x000003e0
        /*0244*/ 	.word	0x000000ff
        /*0248*/ 	.word	0x00000060
        /*024c*/ 	.short	0x0100
        /*024e*/ 	.byte	0x08
	.zero		1


	//   ....[25]....
        /*0250*/ 	.word	0x000003f0
        /*0254*/ 	.word	0x000000ff
        /*0258*/ 	.word	0x000001a8
        /*025c*/ 	.short	0x0100
        /*025e*/ 	.byte	0x08
	.zero		1


	//   ....[26]....
        /*0260*/ 	.word	0x00000400
        /*0264*/ 	.word	0x000000ff
        /*0268*/ 	.word	0x00000068
        /*026c*/ 	.short	0x0100
        /*026e*/ 	.byte	0x08
	.zero		1


	//   ....[27]....
        /*0270*/ 	.word	0x00000410
        /*0274*/ 	.word	0x000000ff
        /*0278*/ 	.word	0x000001b0
        /*027c*/ 	.short	0x0100
        /*027e*/ 	.byte	0x08
	.zero		1


	//   ....[28]....
        /*0280*/ 	.word	0x00000420
        /*0284*/ 	.word	0x000000ff
        /*0288*/ 	.word	0x00000070
        /*028c*/ 	.short	0x0100
        /*028e*/ 	.byte	0x08
	.zero		1


	//   ....[29]....
        /*0290*/ 	.word	0x00000430
        /*0294*/ 	.word	0x000000ff
        /*0298*/ 	.word	0x000001b8
        /*029c*/ 	.short	0x0100
        /*029e*/ 	.byte	0x08
	.zero		1


	//   ....[30]....
        /*02a0*/ 	.word	0x00000440
        /*02a4*/ 	.word	0x000000ff
        /*02a8*/ 	.word	0x00000078
        /*02ac*/ 	.short	0x0100
        /*02ae*/ 	.byte	0x08
	.zero		1


	//   ....[31]....
        /*02b0*/ 	.word	0x00000450
        /*02b4*/ 	.word	0x000000ff
        /*02b8*/ 	.word	0x000001c0
        /*02bc*/ 	.short	0x0100
        /*02be*/ 	.byte	0x08
	.zero		1


	//   ....[32]....
        /*02c0*/ 	.word	0x00000460
        /*02c4*/ 	.word	0x000000ff
        /*02c8*/ 	.word	0x00000080
        /*02cc*/ 	.short	0x0100
        /*02ce*/ 	.byte	0x08
	.zero		1


	//   ....[33]....
        /*02d0*/ 	.word	0x00000470
        /*02d4*/ 	.word	0x000000ff
        /*02d8*/ 	.word	0x000001c8
        /*02dc*/ 	.short	0x0100
        /*02de*/ 	.byte	0x08
	.zero		1


	//   ....[34]....
        /*02e0*/ 	.word	0x00000480
        /*02e4*/ 	.word	0x000000ff
        /*02e8*/ 	.word	0x00000088
        /*02ec*/ 	.short	0x0100
        /*02ee*/ 	.byte	0x08
	.zero		1


	//   ....[35]....
        /*02f0*/ 	.word	0x00000490
        /*02f4*/ 	.word	0x000000ff
        /*02f8*/ 	.word	0x000001d0
        /*02fc*/ 	.short	0x0100
        /*02fe*/ 	.byte	0x08
	.zero		1


	//   ....[36]....
        /*0300*/ 	.word	0x000004a0
        /*0304*/ 	.word	0x000000ff
        /*0308*/ 	.word	0x00000090
        /*030c*/ 	.short	0x0100
        /*030e*/ 	.byte	0x08
	.zero		1


	//   ....[37]....
        /*0310*/ 	.word	0x000004b0
        /*0314*/ 	.word	0x000000ff
        /*0318*/ 	.word	0x000001d8
        /*031c*/ 	.short	0x0100
        /*031e*/ 	.byte	0x08
	.zero		1


	//   ....[38]....
        /*0320*/ 	.word	0x000004c0
        /*0324*/ 	.word	0x000000ff
        /*0328*/ 	.word	0x00000098
        /*032c*/ 	.short	0x0100
        /*032e*/ 	.byte	0x08
	.zero		1


	//   ....[39]....
        /*0330*/ 	.word	0x000004d0
        /*0334*/ 	.word	0x000000ff
        /*0338*/ 	.word	0x000001e0
        /*033c*/ 	.short	0x0100
        /*033e*/ 	.byte	0x08
	.zero		1


	//   ....[40]....
        /*0340*/ 	.word	0x000004e0
        /*0344*/ 	.word	0x000000ff
        /*0348*/ 	.word	0x000000a0
        /*034c*/ 	.short	0x0100
        /*034e*/ 	.byte	0x08
	.zero		1


	//   ....[41]....
        /*0350*/ 	.word	0x000004f0
        /*0354*/ 	.word	0x000000ff
        /*0358*/ 	.word	0x000001e8
        /*035c*/ 	.short	0x0100
        /*035e*/ 	.byte	0x08
	.zero		1


	//   ....[42]....
        /*0360*/ 	.word	0x00000500
        /*0364*/ 	.word	0x000000ff
        /*0368*/ 	.word	0x000000a8
        /*036c*/ 	.short	0x0100
        /*036e*/ 	.byte	0x08
	.zero		1


	//   ....[43]....
        /*0370*/ 	.word	0x00000510
        /*0374*/ 	.word	0x000000ff
        /*0378*/ 	.word	0x000001f0
        /*037c*/ 	.short	0x0100
        /*037e*/ 	.byte	0x08
	.zero		1


	//   ....[44]....
        /*0380*/ 	.word	0x00000520
        /*0384*/ 	.word	0x000000ff
        /*0388*/ 	.word	0x000000b0
        /*038c*/ 	.short	0x0100
        /*038e*/ 	.byte	0x08
	.zero		1


	//   ....[45]....
        /*0390*/ 	.word	0x00000530
        /*0394*/ 	.word	0x000000ff
        /*0398*/ 	.word	0x000001f8
        /*039c*/ 	.short	0x0100
        /*039e*/ 	.byte	0x08
	.zero		1


	//   ....[46]....
        /*03a0*/ 	.word	0x00000540
        /*03a4*/ 	.word	0x000000ff
        /*03a8*/ 	.word	0x000000b8
        /*03ac*/ 	.short	0x0100
        /*03ae*/ 	.byte	0x08
	.zero		1


	//   ....[47]....
        /*03b0*/ 	.word	0x00000550
        /*03b4*/ 	.word	0x000000ff
        /*03b8*/ 	.word	0x00000200
        /*03bc*/ 	.short	0x0100
        /*03be*/ 	.byte	0x08
	.zero		1


	//   ....[48]....
        /*03c0*/ 	.word	0x00000560
        /*03c4*/ 	.word	0x000000ff
        /*03c8*/ 	.word	0x000000c0
        /*03cc*/ 	.short	0x0100
        /*03ce*/ 	.byte	0x08
	.zero		1


	//   ....[49]....
        /*03d0*/ 	.word	0x00000570
        /*03d4*/ 	.word	0x000000ff
        /*03d8*/ 	.word	0x00000208
        /*03dc*/ 	.short	0x0100
        /*03de*/ 	.byte	0x08
	.zero		1


	//   ....[50]....
        /*03e0*/ 	.word	0x00000580
        /*03e4*/ 	.word	0x000000ff
        /*03e8*/ 	.word	0x000000c8
        /*03ec*/ 	.short	0x0100
        /*03ee*/ 	.byte	0x08
	.zero		1


	//   ....[51]....
        /*03f0*/ 	.word	0x00000590
        /*03f4*/ 	.word	0x000000ff
        /*03f8*/ 	.word	0x00000210
        /*03fc*/ 	.short	0x0100
        /*03fe*/ 	.byte	0x08
	.zero		1


	//   ....[52]....
        /*0400*/ 	.word	0x000005a0
        /*0404*/ 	.word	0x000000ff
        /*0408*/ 	.word	0x000000d0
        /*040c*/ 	.short	0x0100
        /*040e*/ 	.byte	0x08
	.zero		1


	//   ....[53]....
        /*0410*/ 	.word	0x000005b0
        /*0414*/ 	.word	0x000000ff
        /*0418*/ 	.word	0x00000218
        /*041c*/ 	.short	0x0100
        /*041e*/ 	.byte	0x08
	.zero		1


	//   ....[54]....
        /*0420*/ 	.word	0x000005c0
        /*0424*/ 	.word	0x000000ff
        /*0428*/ 	.word	0x000000d8
        /*042c*/ 	.short	0x0100
        /*042e*/ 	.byte	0x08
	.zero		1


	//   ....[55]....
        /*0430*/ 	.word	0x000005d0
        /*0434*/ 	.word	0x000000ff
        /*0438*/ 	.word	0x00000220
        /*043c*/ 	.short	0x0100
        /*043e*/ 	.byte	0x08
	.zero		1


	//   ....[56]....
        /*0440*/ 	.word	0x000005e0
        /*0444*/ 	.word	0x000000ff
        /*0448*/ 	.word	0x000000e0
        /*044c*/ 	.short	0x0100
        /*044e*/ 	.byte	0x08
	.zero		1


	//   ....[57]....
        /*0450*/ 	.word	0x000005f0
        /*0454*/ 	.word	0x000000ff
        /*0458*/ 	.word	0x00000228
        /*045c*/ 	.short	0x0100
        /*045e*/ 	.byte	0x08
	.zero		1


	//   ....[58]....
        /*0460*/ 	.word	0x00000600
        /*0464*/ 	.word	0x000000ff
        /*0468*/ 	.word	0x000000e8
        /*046c*/ 	.short	0x0100
        /*046e*/ 	.byte	0x08
	.zero		1


	//   ....[59]....
        /*0470*/ 	.word	0x00000610
        /*0474*/ 	.word	0x000000ff
        /*0478*/ 	.word	0x00000230
        /*047c*/ 	.short	0x0100
        /*047e*/ 	.byte	0x08
	.zero		1


	//   ....[60]....
        /*0480*/ 	.word	0x00000620
        /*0484*/ 	.word	0x000000ff
        /*0488*/ 	.word	0x000000f0
        /*048c*/ 	.short	0x0100
        /*048e*/ 	.byte	0x08
	.zero		1


	//   ....[61]....
        /*0490*/ 	.word	0x00000630
        /*0494*/ 	.word	0x000000ff
        /*0498*/ 	.word	0x00000238
        /*049c*/ 	.short	0x0100
        /*049e*/ 	.byte	0x08
	.zero		1


	//   ....[62]....
        /*04a0*/ 	.word	0x00000640
        /*04a4*/ 	.word	0x000000ff
        /*04a8*/ 	.word	0x000000f8
        /*04ac*/ 	.short	0x0100
        /*04ae*/ 	.byte	0x08
	.zero		1


	//   ....[63]....
        /*04b0*/ 	.word	0x00000650
        /*04b4*/ 	.word	0x000000ff
        /*04b8*/ 	.word	0x00000240
        /*04bc*/ 	.short	0x0100
        /*04be*/ 	.byte	0x08
	.zero		1


	//   ....[64]....
        /*04c0*/ 	.word	0x00000660
        /*04c4*/ 	.word	0x000000ff
        /*04c8*/ 	.word	0x00000100
        /*04cc*/ 	.short	0x0100
        /*04ce*/ 	.byte	0x08
	.zero		1


	//   ....[65]....
        /*04d0*/ 	.word	0x00000670
        /*04d4*/ 	.word	0x000000ff
        /*04d8*/ 	.word	0x00000248
        /*04dc*/ 	.short	0x0100
        /*04de*/ 	.byte	0x08
	.zero		1


	//   ....[66]....
        /*04e0*/ 	.word	0x00000680
        /*04e4*/ 	.word	0x000000ff
        /*04e8*/ 	.word	0x00000108
        /*04ec*/ 	.short	0x0100
        /*04ee*/ 	.byte	0x08
	.zero		1


	//   ....[67]....
        /*04f0*/ 	.word	0x00000690
        /*04f4*/ 	.word	0x000000ff
        /*04f8*/ 	.word	0x00000250
        /*04fc*/ 	.short	0x0100
        /*04fe*/ 	.byte	0x08
	.zero		1


	//   ....[68]....
        /*0500*/ 	.word	0x000006a0
        /*0504*/ 	.word	0x000000ff
        /*0508*/ 	.word	0x00000110
        /*050c*/ 	.short	0x0100
        /*050e*/ 	.byte	0x08
	.zero		1


	//   ....[69]....
        /*0510*/ 	.word	0x000006b0
        /*0514*/ 	.word	0x000000ff
        /*0518*/ 	.word	0x00000258
        /*051c*/ 	.short	0x0100
        /*051e*/ 	.byte	0x08
	.zero		1


	//   ....[70]....
        /*0520*/ 	.word	0x000006c0
        /*0524*/ 	.word	0x000000ff
        /*0528*/ 	.word	0x00000118
        /*052c*/ 	.short	0x0100
        /*052e*/ 	.byte	0x08
	.zero		1


	//   ....[71]....
        /*0530*/ 	.word	0x000006d0
        /*0534*/ 	.word	0x000000ff
        /*0538*/ 	.word	0x00000260
        /*053c*/ 	.short	0x0100
        /*053e*/ 	.byte	0x08
	.zero		1


	//   ....[72]....
        /*0540*/ 	.word	0x000006e0
        /*0544*/ 	.word	0x000000ff
        /*0548*/ 	.word	0x00000120
        /*054c*/ 	.short	0x0100
        /*054e*/ 	.byte	0x08
	.zero		1


	//   ....[73]....
        /*0550*/ 	.word	0x000006f0
        /*0554*/ 	.word	0x000000ff
        /*0558*/ 	.word	0x00000268
        /*055c*/ 	.short	0x0100
        /*055e*/ 	.byte	0x08
	.zero		1


	//   ....[74]....
        /*0560*/ 	.word	0x00000700
        /*0564*/ 	.word	0x000000ff
        /*0568*/ 	.word	0x00000128
        /*056c*/ 	.short	0x0100
        /*056e*/ 	.byte	0x08
	.zero		1


	//   ....[75]....
        /*0570*/ 	.word	0x00000710
        /*0574*/ 	.word	0x000000ff
        /*0578*/ 	.word	0x00000270
        /*057c*/ 	.short	0x0100
        /*057e*/ 	.byte	0x08
	.zero		1


	//   ....[76]....
        /*0580*/ 	.word	0x00000720
        /*0584*/ 	.word	0x000000ff
        /*0588*/ 	.word	0x00000130
        /*058c*/ 	.short	0x0100
        /*058e*/ 	.byte	0x08
	.zero		1


	//   ....[77]....
        /*0590*/ 	.word	0x00000730
        /*0594*/ 	.word	0x000000ff
        /*0598*/ 	.word	0x00000278
        /*059c*/ 	.short	0x0100
        /*059e*/ 	.byte	0x08
	.zero		1


	//   ....[78]....
        /*05a0*/ 	.word	0x00000740
        /*05a4*/ 	.word	0x000000ff
        /*05a8*/ 	.word	0x00000138
        /*05ac*/ 	.short	0x0100
        /*05ae*/ 	.byte	0x08
	.zero		1


	//   ....[79]....
        /*05b0*/ 	.word	0x00000750
        /*05b4*/ 	.word	0x000000ff
        /*05b8*/ 	.word	0x00000280
        /*05bc*/ 	.short	0x0100
        /*05be*/ 	.byte	0x08
	.zero		1


	//   ....[80]....
        /*05c0*/ 	.word	0x00000760
        /*05c4*/ 	.word	0x000000ff
        /*05c8*/ 	.word	0x00000140
        /*05cc*/ 	.short	0x0100
        /*05ce*/ 	.byte	0x08
	.zero		1


	//   ....[81]....
        /*05d0*/ 	.word	0x00000770
        /*05d4*/ 	.word	0x000000ff
        /*05d8*/ 	.word	0x00000288
        /*05dc*/ 	.short	0x0100
        /*05de*/ 	.byte	0x08
	.zero		1


	//   ....[82]....
        /*05e0*/ 	.word	0x00000a90
        /*05e4*/ 	.word	0x000000ff
        /*05e8*/ 	.word	0x000002c0
        /*05ec*/ 	.short	0x0100
        /*05ee*/ 	.byte	0x08
	.zero		1


	//   ....[83]....
        /*05f0*/ 	.word	0x00000b00
        /*05f4*/ 	.word	0x000000ff
        /*05f8*/ 	.word	0x000002c8
        /*05fc*/ 	.short	0x0100
        /*05fe*/ 	.byte	0x08
	.zero		1


	//   ....[84]....
        /*0600*/ 	.word	0x00000b20
        /*0604*/ 	.word	0x000000ff
        /*0608*/ 	.word	0x000002a0
        /*060c*/ 	.short	0x0100
        /*060e*/ 	.byte	0x09
	.zero		1


	//   ....[85]....
        /*0610*/ 	.word	0x00000b30
        /*0614*/ 	.word	0x000000ff
        /*0618*/ 	.word	0x000002a8
        /*061c*/ 	.short	0x0100
        /*061e*/ 	.byte	0x09
	.zero		1


	//   ....[86]....
        /*0620*/ 	.word	0x00000b40
        /*0624*/ 	.word	0x000000ff
        /*0628*/ 	.word	0x000002b0
        /*062c*/ 	.short	0x0100
        /*062e*/ 	.byte	0x09
	.zero		1


	//   ....[87]....
        /*0630*/ 	.word	0x00000b50
        /*0634*/ 	.word	0x000000ff
        /*0638*/ 	.word	0x000002b8
        /*063c*/ 	.short	0x0100
        /*063e*/ 	.byte	0x09
	.zero		1


	//   ....[88]....
        /*0640*/ 	.word	0x00001a60
        /*0644*/ 	.word	0x000000ff
        /*0648*/ 	.word	0xfffffff8
        /*064c*/ 	.short	0x010a
        /*064e*/ 	.byte	0x2b
	.zero		1


	//   ....[89]....
        /*0650*/ 	.word	0x00001c20
        /*0654*/ 	.word	0x00000003
        /*0658*/ 	.word	0x00000000
        /*065c*/ 	.short	0x010a
        /*065e*/ 	.byte	0x3f
	.zero		1


	//   ....[90]....
        /*0660*/ 	.word	0x00001c60
        /*0664*/ 	.word	0x00000003
        /*0668*/ 	.word	0x00000000
        /*066c*/ 	.short	0x010a
        /*066e*/ 	.byte	0x3f
	.zero		1


	//   ....[91]....
        /*0670*/ 	.word	0x00002040
        /*0674*/ 	.word	0x000000ff
        /*0678*/ 	.word	0x00000000
        /*067c*/ 	.short	0x010a
        /*067e*/ 	.byte	0x04
	.zero		1


	//   ....[92]....
        /*0680*/ 	.word	0x00002080
        /*0684*/ 	.word	0x000000ff
        /*0688*/ 	.word	0x00000000
        /*068c*/ 	.short	0x010a
        /*068e*/ 	.byte	0x04
	.zero		1


	//   ....[93]....
        /*0690*/ 	.word	0x000023c0
        /*0694*/ 	.word	0x000000ff
        /*0698*/ 	.word	0x00000000
        /*069c*/ 	.short	0x0101
        /*069e*/ 	.byte	0x04
	.zero		1


	//   ....[94]....
        /*06a0*/ 	.word	0x000024c0
        /*06a4*/ 	.word	0x00000003
        /*06a8*/ 	.word	0x00000000
        /*06ac*/ 	.short	0x0101
        /*06ae*/ 	.byte	0x30
	.zero		1


	//   ....[95]....
        /*06b0*/ 	.word	0x00002590
        /*06b4*/ 	.word	0x000000ff
        /*06b8*/ 	.word	0x00000000
        /*06bc*/ 	.short	0x0101
        /*06be*/ 	.byte	0x06
	.zero		1


	//   ....[96]....
        /*06c0*/ 	.word	0x00002600
        /*06c4*/ 	.word	0x000000ff
        /*06c8*/ 	.word	0x00000008
        /*06cc*/ 	.short	0x010a
        /*06ce*/ 	.byte	0x2b
	.zero		1


	//   ....[97]....
        /*06d0*/ 	.word	0x00005fd0
        /*06d4*/ 	.word	0x00000000
        /*06d8*/ 	.word	0x00000000
        /*06dc*/ 	.short	0x0101
        /*06de*/ 	.byte	0x30
	.zero		1


	//   ....[98]....
        /*06e0*/ 	.word	0x000068a0
        /*06e4*/ 	.word	0x0000000b
        /*06e8*/ 	.word	0x00000148
        /*06ec*/ 	.short	0x010a
        /*06ee*/ 	.byte	0x3f
	.zero		1


	//   ....[99]....
        /*06f0*/ 	.word	0x00006c60
        /*06f4*/ 	.word	0x00000006
        /*06f8*/ 	.word	0x000002c8
        /*06fc*/ 	.short	0x0101
        /*06fe*/ 	.byte	0x3f
	.zero		1


	//   ....[100]....
        /*0700*/ 	.word	0x00007380
        /*0704*/ 	.word	0x00000007
        /*0708*/ 	.word	0x00000000
        /*070c*/ 	.short	0x010a
        /*070e*/ 	.byte	0x3f
	.zero		1


	//   ....[101]....
        /*0710*/ 	.word	0x00007400
        /*0714*/ 	.word	0x00000006
        /*0718*/ 	.word	0x00000000
        /*071c*/ 	.short	0x010a
        /*071e*/ 	.byte	0x3f
	.zero		1


	//   ....[102]....
        /*0720*/ 	.word	0x00007490
        /*0724*/ 	.word	0x00000007
        /*0728*/ 	.word	0x00000000
        /*072c*/ 	.short	0x010a
        /*072e*/ 	.byte	0x3f
	.zero		1


	//   ....[103]....
        /*0730*/ 	.word	0x00007520
        /*0734*/ 	.word	0x00000006
        /*0738*/ 	.word	0x00000000
        /*073c*/ 	.short	0x010a
        /*073e*/ 	.byte	0x3f
	.zero		1


	//   ....[104]....
        /*0740*/ 	.word	0x000075b0
        /*0744*/ 	.word	0x00000007
        /*0748*/ 	.word	0x00000000
        /*074c*/ 	.short	0x010a
        /*074e*/ 	.byte	0x3f
	.zero		1


	//   ....[105]....
        /*0750*/ 	.word	0x00007640
        /*0754*/ 	.word	0x00000006
        /*0758*/ 	.word	0x00000000
        /*075c*/ 	.short	0x010a
        /*075e*/ 	.byte	0x3f
	.zero		1


	//   ....[106]....
        /*0760*/ 	.word	0x000076d0
        /*0764*/ 	.word	0x00000007
        /*0768*/ 	.word	0x00000000
        /*076c*/ 	.short	0x010a
        /*076e*/ 	.byte	0x3f
	.zero		1


	//   ....[107]....
        /*0770*/ 	.word	0x00007760
        /*0774*/ 	.word	0x00000006
        /*0778*/ 	.word	0x00000000
        /*077c*/ 	.short	0x010a
        /*077e*/ 	.byte	0x3f
	.zero		1


	//   ....[108]....
        /*0780*/ 	.word	0x000077f0
        /*0784*/ 	.word	0x00000007
        /*0788*/ 	.word	0x00000000
        /*078c*/ 	.short	0x010a
        /*078e*/ 	.byte	0x3f
	.zero		1


	//   ....[109]....
        /*0790*/ 	.word	0x00007880
        /*0794*/ 	.word	0x00000006
        /*0798*/ 	.word	0x00000000
        /*079c*/ 	.short	0x010a
        /*079e*/ 	.byte	0x3f
	.zero		1


	//   ....[110]....
        /*07a0*/ 	.word	0x00007910
        /*07a4*/ 	.word	0x00000007
        /*07a8*/ 	.word	0x00000000
        /*07ac*/ 	.short	0x010a
        /*07ae*/ 	.byte	0x3f
	.zero		1


	//   ....[111]....
        /*07b0*/ 	.word	0x000079a0
        /*07b4*/ 	.word	0x00000006
        /*07b8*/ 	.word	0x00000000
        /*07bc*/ 	.short	0x010a
        /*07be*/ 	.byte	0x3f
	.zero		1


	//   ....[112]....
        /*07c0*/ 	.word	0x00007a30
        /*07c4*/ 	.word	0x00000007
        /*07c8*/ 	.word	0x00000000
        /*07cc*/ 	.short	0x010a
        /*07ce*/ 	.byte	0x3f
	.zero		1


	//   ....[113]....
        /*07d0*/ 	.word	0x00007ac0
        /*07d4*/ 	.word	0x00000006
        /*07d8*/ 	.word	0x00000000
        /*07dc*/ 	.short	0x010a
        /*07de*/ 	.byte	0x3f
	.zero		1


	//   ....[114]....
        /*07e0*/ 	.word	0x00007b50
        /*07e4*/ 	.word	0x00000007
        /*07e8*/ 	.word	0x00000000
        /*07ec*/ 	.short	0x010a
        /*07ee*/ 	.byte	0x3f
	.zero		1


	//   ....[115]....
        /*07f0*/ 	.word	0x00007be0
        /*07f4*/ 	.word	0x00000006
        /*07f8*/ 	.word	0x00000000
        /*07fc*/ 	.short	0x010a
        /*07fe*/ 	.byte	0x3f
	.zero		1


	//   ....[116]....
        /*0800*/ 	.word	0x00007c70
        /*0804*/ 	.word	0x00000007
        /*0808*/ 	.word	0x00000000
        /*080c*/ 	.short	0x010a
        /*080e*/ 	.byte	0x3f
	.zero		1


	//   ....[117]....
        /*0810*/ 	.word	0x00007d00
        /*0814*/ 	.word	0x00000006
        /*0818*/ 	.word	0x00000000
        /*081c*/ 	.short	0x010a
        /*081e*/ 	.byte	0x3f
	.zero		1


	//   ....[118]....
        /*0820*/ 	.word	0x00007d90
        /*0824*/ 	.word	0x00000007
        /*0828*/ 	.word	0x00000000
        /*082c*/ 	.short	0x010a
        /*082e*/ 	.byte	0x3f
	.zero		1


	//   ....[119]....
        /*0830*/ 	.word	0x00007e20
        /*0834*/ 	.word	0x00000006
        /*0838*/ 	.word	0x00000000
        /*083c*/ 	.short	0x010a
        /*083e*/ 	.byte	0x3f
	.zero		1


	//   ....[120]....
        /*0840*/ 	.word	0x00007eb0
        /*0844*/ 	.word	0x00000007
        /*0848*/ 	.word	0x00000000
        /*084c*/ 	.short	0x010a
        /*084e*/ 	.byte	0x3f
	.zero		1


	//   ....[121]....
        /*0850*/ 	.word	0x00007f40
        /*0854*/ 	.word	0x00000006
        /*0858*/ 	.word	0x00000000
        /*085c*/ 	.short	0x010a
        /*085e*/ 	.byte	0x3f
	.zero		1


	//   ....[122]....
        /*0860*/ 	.word	0x00007fd0
        /*0864*/ 	.word	0x00000007
        /*0868*/ 	.word	0x00000000
        /*086c*/ 	.short	0x010a
        /*086e*/ 	.byte	0x3f
	.zero		1


	//   ....[123]....
        /*0870*/ 	.word	0x00008060
        /*0874*/ 	.word	0x00000006
        /*0878*/ 	.word	0x00000000
        /*087c*/ 	.short	0x010a
        /*087e*/ 	.byte	0x3f
	.zero		1


	//   ....[124]....
        /*0880*/ 	.word	0x000080f0
        /*0884*/ 	.word	0x00000007
        /*0888*/ 	.word	0x00000000
        /*088c*/ 	.short	0x010a
        /*088e*/ 	.byte	0x3f
	.zero		1


	//   ....[125]....
        /*0890*/ 	.word	0x00008180
        /*0894*/ 	.word	0x00000006
        /*0898*/ 	.word	0x00000000
        /*089c*/ 	.short	0x010a
        /*089e*/ 	.byte	0x3f
	.zero		1


	//   ....[126]....
        /*08a0*/ 	.word	0x00008210
        /*08a4*/ 	.word	0x00000007
        /*08a8*/ 	.word	0x00000000
        /*08ac*/ 	.short	0x010a
        /*08ae*/ 	.byte	0x3f
	.zero		1


	//   ....[127]....
        /*08b0*/ 	.word	0x000082a0
        /*08b4*/ 	.word	0x00000006
        /*08b8*/ 	.word	0x00000000
        /*08bc*/ 	.short	0x010a
        /*08be*/ 	.byte	0x3f
	.zero		1


	//   ....[128]....
        /*08c0*/ 	.word	0x00008330
        /*08c4*/ 	.word	0x00000007
        /*08c8*/ 	.word	0x00000000
        /*08cc*/ 	.short	0x010a
        /*08ce*/ 	.byte	0x3f
	.zero		1


	//   ....[129]....
        /*08d0*/ 	.word	0x000083c0
        /*08d4*/ 	.word	0x00000006
        /*08d8*/ 	.word	0x00000000
        /*08dc*/ 	.short	0x010a
        /*08de*/ 	.byte	0x3f
	.zero		1


	//   ....[130]....
        /*08e0*/ 	.word	0x00008450
        /*08e4*/ 	.word	0x00000007
        /*08e8*/ 	.word	0x00000000
        /*08ec*/ 	.short	0x010a
        /*08ee*/ 	.byte	0x3f
	.zero		1


	//   ....[131]....
        /*08f0*/ 	.word	0x000084e0
        /*08f4*/ 	.word	0x00000006
        /*08f8*/ 	.word	0x00000000
        /*08fc*/ 	.short	0x010a
        /*08fe*/ 	.byte	0x3f
	.zero		1


	//   ....[132]....
        /*0900*/ 	.word	0x00008570
        /*0904*/ 	.word	0x00000007
        /*0908*/ 	.word	0x00000000
        /*090c*/ 	.short	0x010a
        /*090e*/ 	.byte	0x3f
	.zero		1


	//   ....[133]....
        /*0910*/ 	.word	0x00008600
        /*0914*/ 	.word	0x00000006
        /*0918*/ 	.word	0x00000000
        /*091c*/ 	.short	0x010a
        /*091e*/ 	.byte	0x3f
	.zero		1


	//   ....[134]....
        /*0920*/ 	.word	0x00008690
        /*0924*/ 	.word	0x00000007
        /*0928*/ 	.word	0x00000000
        /*092c*/ 	.short	0x010a
        /*092e*/ 	.byte	0x3f
	.zero		1


	//   ....[135]....
        /*0930*/ 	.word	0x00008720
        /*0934*/ 	.word	0x00000006
        /*0938*/ 	.word	0x00000000
        /*093c*/ 	.short	0x010a
        /*093e*/ 	.byte	0x3f
	.zero		1


	//   ....[136]....
        /*0940*/ 	.word	0x000087b0
        /*0944*/ 	.word	0x00000007
        /*0948*/ 	.word	0x00000000
        /*094c*/ 	.short	0x010a
        /*094e*/ 	.byte	0x3f
	.zero		1


	//   ....[137]....
        /*0950*/ 	.word	0x00008840
        /*0954*/ 	.word	0x00000006
        /*0958*/ 	.word	0x00000000
        /*095c*/ 	.short	0x010a
        /*095e*/ 	.byte	0x3f
	.zero		1


	//   ....[138]....
        /*0960*/ 	.word	0x000088d0
        /*0964*/ 	.word	0x00000007
        /*0968*/ 	.word	0x00000000
        /*096c*/ 	.short	0x010a
        /*096e*/ 	.byte	0x3f
	.zero		1


	//   ....[139]....
        /*0970*/ 	.word	0x00008960
        /*0974*/ 	.word	0x00000006
        /*0978*/ 	.word	0x00000000
        /*097c*/ 	.short	0x010a
        /*097e*/ 	.byte	0x3f
	.zero		1


	//   ....[140]....
        /*0980*/ 	.word	0x000089f0
        /*0984*/ 	.word	0x00000005
        /*0988*/ 	.word	0x00000000
        /*098c*/ 	.short	0x010a
        /*098e*/ 	.byte	0x3f
	.zero		1


	//   ....[141]....
        /*0990*/ 	.word	0x00008a60
        /*0994*/ 	.word	0x00000003
        /*0998*/ 	.word	0xfffffff8
        /*099c*/ 	.short	0x010a
        /*099e*/ 	.byte	0x3f
	.zero		1


	//   ....[142]....
        /*09a0*/ 	.word	0x00008ab0
        /*09a4*/ 	.word	0x00000003
        /*09a8*/ 	.word	0x00000000
        /*09ac*/ 	.short	0x010a
        /*09ae*/ 	.byte	0x3f
	.zero		1


	//   ....[143]....
        /*09b0*/ 	.word	0x00008b10
        /*09b4*/ 	.word	0x00000004
        /*09b8*/ 	.word	0x00000000
        /*09bc*/ 	.short	0x010a
        /*09be*/ 	.byte	0x3f
	.zero		1


	//   ....[144]....
        /*09c0*/ 	.word	0x00008b70
        /*09c4*/ 	.word	0x00000003
        /*09c8*/ 	.word	0x00000008
        /*09cc*/ 	.short	0x010a
        /*09ce*/ 	.byte	0x3f
	.zero		1


	//   ....[145]....
        /*09d0*/ 	.word	0x00008c40
        /*09d4*/ 	.word	0x0000000b
        /*09d8*/ 	.word	0x00000148
        /*09dc*/ 	.short	0x010a
        /*09de*/ 	.byte	0x3f
	.zero		1


	//   ....[146]....
        /*09e0*/ 	.word	0x00008d10
        /*09e4*/ 	.word	0x00000007
        /*09e8*/ 	.word	0x00000000
        /*09ec*/ 	.short	0x010a
        /*09ee*/ 	.byte	0x3f
	.zero		1


	//   ....[147]....
        /*09f0*/ 	.word	0x00008d60
        /*09f4*/ 	.word	0x00000006
        /*09f8*/ 	.word	0x00000000
        /*09fc*/ 	.short	0x010a
        /*09fe*/ 	.byte	0x3f
	.zero		1


	//   ....[148]....
        /*0a00*/ 	.word	0x00008db0
        /*0a04*/ 	.word	0x00000007
        /*0a08*/ 	.word	0x00000000
        /*0a0c*/ 	.short	0x010a
        /*0a0e*/ 	.byte	0x3f
	.zero		1


	//   ....[149]....
        /*0a10*/ 	.word	0x00008e00
        /*0a14*/ 	.word	0x00000006
        /*0a18*/ 	.word	0x00000000
        /*0a1c*/ 	.short	0x010a
        /*0a1e*/ 	.byte	0x3f
	.zero		1


	//   ....[150]....
        /*0a20*/ 	.word	0x00008e50
        /*0a24*/ 	.word	0x00000007
        /*0a28*/ 	.word	0x00000000
        /*0a2c*/ 	.short	0x010a
        /*0a2e*/ 	.byte	0x3f
	.zero		1


	//   ....[151]....
        /*0a30*/ 	.word	0x00008ea0
        /*0a34*/ 	.word	0x00000006
        /*0a38*/ 	.word	0x00000000
        /*0a3c*/ 	.short	0x010a
        /*0a3e*/ 	.byte	0x3f
	.zero		1


	//   ....[152]....
        /*0a40*/ 	.word	0x00008ef0
        /*0a44*/ 	.word	0x00000007
        /*0a48*/ 	.word	0x00000000
        /*0a4c*/ 	.short	0x010a
        /*0a4e*/ 	.byte	0x3f
	.zero		1


	//   ....[153]....
        /*0a50*/ 	.word	0x00008f40
        /*0a54*/ 	.word	0x00000006
        /*0a58*/ 	.word	0x00000000
        /*0a5c*/ 	.short	0x010a
        /*0a5e*/ 	.byte	0x3f
	.zero		1


	//   ....[154]....
        /*0a60*/ 	.word	0x00008f90
        /*0a64*/ 	.word	0x00000007
        /*0a68*/ 	.word	0x00000000
        /*0a6c*/ 	.short	0x010a
        /*0a6e*/ 	.byte	0x3f
	.zero		1


	//   ....[155]....
        /*0a70*/ 	.word	0x00008fe0
        /*0a74*/ 	.word	0x00000006
        /*0a78*/ 	.word	0x00000000
        /*0a7c*/ 	.short	0x010a
        /*0a7e*/ 	.byte	0x3f
	.zero		1


	//   ....[156]....
        /*0a80*/ 	.word	0x00009030
        /*0a84*/ 	.word	0x00000007
        /*0a88*/ 	.word	0x00000000
        /*0a8c*/ 	.short	0x010a
        /*0a8e*/ 	.byte	0x3f
	.zero		1


	//   ....[157]....
        /*0a90*/ 	.word	0x00009080
        /*0a94*/ 	.word	0x00000006
        /*0a98*/ 	.word	0x00000000
        /*0a9c*/ 	.short	0x010a
        /*0a9e*/ 	.byte	0x3f
	.zero		1


	//   ....[158]....
        /*0aa0*/ 	.word	0x000090d0
        /*0aa4*/ 	.word	0x00000007
        /*0aa8*/ 	.word	0x00000000
        /*0aac*/ 	.short	0x010a
        /*0aae*/ 	.byte	0x3f
	.zero		1


	//   ....[159]....
        /*0ab0*/ 	.word	0x00009120
        /*0ab4*/ 	.word	0x00000006
        /*0ab8*/ 	.word	0x00000000
        /*0abc*/ 	.short	0x010a
        /*0abe*/ 	.byte	0x3f
	.zero		1


	//   ....[160]....
        /*0ac0*/ 	.word	0x00009170
        /*0ac4*/ 	.word	0x00000007
        /*0ac8*/ 	.word	0x00000000
        /*0acc*/ 	.short	0x010a
        /*0ace*/ 	.byte	0x3f
	.zero		1


	//   ....[161]....
        /*0ad0*/ 	.word	0x000091c0
        /*0ad4*/ 	.word	0x00000006
        /*0ad8*/ 	.word	0x00000000
        /*0adc*/ 	.short	0x010a
        /*0ade*/ 	.byte	0x3f
	.zero		1


	//   ....[162]....
        /*0ae0*/ 	.word	0x00009210
        /*0ae4*/ 	.word	0x00000007
        /*0ae8*/ 	.word	0x00000000
        /*0aec*/ 	.short	0x010a
        /*0aee*/ 	.byte	0x3f
	.zero		1


	//   ....[163]....
        /*0af0*/ 	.word	0x00009260
        /*0af4*/ 	.word	0x00000006
        /*0af8*/ 	.word	0x00000000
        /*0afc*/ 	.short	0x010a
        /*0afe*/ 	.byte	0x3f
	.zero		1


	//   ....[164]....
        /*0b00*/ 	.word	0x000092b0
        /*0b04*/ 	.word	0x00000007
        /*0b08*/ 	.word	0x00000000
        /*0b0c*/ 	.short	0x010a
        /*0b0e*/ 	.byte	0x3f
	.zero		1


	//   ....[165]....
        /*0b10*/ 	.word	0x00009300
        /*0b14*/ 	.word	0x00000006
        /*0b18*/ 	.word	0x00000000
        /*0b1c*/ 	.short	0x010a
        /*0b1e*/ 	.byte	0x3f
	.zero		1


	//   ....[166]....
        /*0b20*/ 	.word	0x00009350
        /*0b24*/ 	.word	0x00000007
        /*0b28*/ 	.word	0x00000000
        /*0b2c*/ 	.short	0x010a
        /*0b2e*/ 	.byte	0x3f
	.zero		1


	//   ....[167]....
        /*0b30*/ 	.word	0x000093a0
        /*0b34*/ 	.word	0x00000006
        /*0b38*/ 	.word	0x00000000
        /*0b3c*/ 	.short	0x010a
        /*0b3e*/ 	.byte	0x3f
	.zero		1


	//   ....[168]....
        /*0b40*/ 	.word	0x000093f0
        /*0b44*/ 	.word	0x00000007
        /*0b48*/ 	.word	0x00000000
        /*0b4c*/ 	.short	0x010a
        /*0b4e*/ 	.byte	0x3f
	.zero		1


	//   ....[169]....
        /*0b50*/ 	.word	0x00009440
        /*0b54*/ 	.word	0x00000006
        /*0b58*/ 	.word	0x00000000
        /*0b5c*/ 	.short	0x010a
        /*0b5e*/ 	.byte	0x3f
	.zero		1


	//   ....[170]....
        /*0b60*/ 	.word	0x00009490
        /*0b64*/ 	.word	0x00000007
        /*0b68*/ 	.word	0x00000000
        /*0b6c*/ 	.short	0x010a
        /*0b6e*/ 	.byte	0x3f
	.zero		1


	//   ....[171]....
        /*0b70*/ 	.word	0x000094e0
        /*0b74*/ 	.word	0x00000006
        /*0b78*/ 	.word	0x00000000
        /*0b7c*/ 	.short	0x010a
        /*0b7e*/ 	.byte	0x3f
	.zero		1


	//   ....[172]....
        /*0b80*/ 	.word	0x00009530
        /*0b84*/ 	.word	0x00000007
        /*0b88*/ 	.word	0x00000000
        /*0b8c*/ 	.short	0x010a
        /*0b8e*/ 	.byte	0x3f
	.zero		1


	//   ....[173]....
        /*0b90*/ 	.word	0x00009580
        /*0b94*/ 	.word	0x00000006
        /*0b98*/ 	.word	0x00000000
        /*0b9c*/ 	.short	0x010a
        /*0b9e*/ 	.byte	0x3f
	.zero		1


	//   ....[174]....
        /*0ba0*/ 	.word	0x000095d0
        /*0ba4*/ 	.word	0x00000007
        /*0ba8*/ 	.word	0x00000000
        /*0bac*/ 	.short	0x010a
        /*0bae*/ 	.byte	0x3f
	.zero		1


	//   ....[175]....
        /*0bb0*/ 	.word	0x00009620
        /*0bb4*/ 	.word	0x00000006
        /*0bb8*/ 	.word	0x00000000
        /*0bbc*/ 	.short	0x010a
        /*0bbe*/ 	.byte	0x3f
	.zero		1


	//   ....[176]....
        /*0bc0*/ 	.word	0x00009670
        /*0bc4*/ 	.word	0x00000007
        /*0bc8*/ 	.word	0x00000000
        /*0bcc*/ 	.short	0x010a
        /*0bce*/ 	.byte	0x3f
	.zero		1


	//   ....[177]....
        /*0bd0*/ 	.word	0x000096c0
        /*0bd4*/ 	.word	0x00000006
        /*0bd8*/ 	.word	0x00000000
        /*0bdc*/ 	.short	0x010a
        /*0bde*/ 	.byte	0x3f
	.zero		1


	//   ....[178]....
        /*0be0*/ 	.word	0x00009710
        /*0be4*/ 	.word	0x00000007
        /*0be8*/ 	.word	0x00000000
        /*0bec*/ 	.short	0x010a
        /*0bee*/ 	.byte	0x3f
	.zero		1


	//   ....[179]....
        /*0bf0*/ 	.word	0x00009760
        /*0bf4*/ 	.word	0x00000006
        /*0bf8*/ 	.word	0x00000000
        /*0bfc*/ 	.short	0x010a
        /*0bfe*/ 	.byte	0x3f
	.zero		1


	//   ....[180]....
        /*0c00*/ 	.word	0x000097b0
        /*0c04*/ 	.word	0x00000007
        /*0c08*/ 	.word	0x00000000
        /*0c0c*/ 	.short	0x010a
        /*0c0e*/ 	.byte	0x3f
	.zero		1


	//   ....[181]....
        /*0c10*/ 	.word	0x00009800
        /*0c14*/ 	.word	0x00000006
        /*0c18*/ 	.word	0x00000000
        /*0c1c*/ 	.short	0x010a
        /*0c1e*/ 	.byte	0x3f
	.zero		1


	//   ....[182]....
        /*0c20*/ 	.word	0x00009850
        /*0c24*/ 	.word	0x00000007
        /*0c28*/ 	.word	0x00000000
        /*0c2c*/ 	.short	0x010a
        /*0c2e*/ 	.byte	0x3f
	.zero		1


	//   ....[183]....
        /*0c30*/ 	.word	0x000098a0
        /*0c34*/ 	.word	0x00000006
        /*0c38*/ 	.word	0x00000000
        /*0c3c*/ 	.short	0x010a
        /*0c3e*/ 	.byte	0x3f
	.zero		1


	//   ....[184]....
        /*0c40*/ 	.word	0x000098f0
        /*0c44*/ 	.word	0x00000007
        /*0c48*/ 	.word	0x00000000
        /*0c4c*/ 	.short	0x010a
        /*0c4e*/ 	.byte	0x3f
	.zero		1


	//   ....[185]....
        /*0c50*/ 	.word	0x00009940
        /*0c54*/ 	.word	0x00000006
        /*0c58*/ 	.word	0x00000000
        /*0c5c*/ 	.short	0x010a
        /*0c5e*/ 	.byte	0x3f
	.zero		1


	//----- nvinfo : EIATTR_NUM_MBARRIERS
	.align		4
.L_37:
        /*0c60*/ 	.byte	0x03, 0x38
        /*0c62*/ 	.short	0x0058


	//----- nvinfo : EIATTR_EXIT_INSTR_OFFSETS
	.align		4
        /*0c64*/ 	.byte	0x04, 0x1c
        /*0c66*/ 	.short	(.L_39 - .L_38)


	//   ....[0]....
.L_38:
        /*0c68*/ 	.word	0x00001650


	//   ....[1]....
        /*0c6c*/ 	.word	0x000016b0


	//   ....[2]....
        /*0c70*/ 	.word	0x000065d0


	//   ....[3]....
        /*0c74*/ 	.word	0x00006600


	//   ....[4]....
        /*0c78*/ 	.word	0x00008a40


	//----- nvinfo : EIATTR_MAX_THREADS
	.align		4
.L_39:
        /*0c7c*/ 	.byte	0x04, 0x05
        /*0c7e*/ 	.short	(.L_41 - .L_40)
.L_40:
        /*0c80*/ 	.word	0x00000180
        /*0c84*/ 	.word	0x00000001
        /*0c88*/ 	.word	0x00000001


	//----- nvinfo : EIATTR_CRS_STACK_SIZE
	.align		4
.L_41:
        /*0c8c*/ 	.byte	0x04, 0x1e
        /*0c8e*/ 	.short	(.L_43 - .L_42)
.L_42:
        /*0c90*/ 	.word	0x00000000


	//----- nvinfo : EIATTR_CBANK_PARAM_SIZE
	.align		4
.L_43:
        /*0c94*/ 	.byte	0x03, 0x19
        /*0c96*/ 	.short	0x0470


	//----- nvinfo : EIATTR_PARAM_CBANK
	.align		4
        /*0c98*/ 	.byte	0x04, 0x0a
        /*0c9a*/ 	.short	(.L_45 - .L_44)
	.align		4
.L_44:
        /*0c9c*/ 	.word	index@(.nv.constant0._ZN7cutlass13device_kernelINS_4gemm6kernel13GemmUniversalIN4cute5tupleIJiiiiEEENS1_10collective13CollectiveMmaINS1_34MainloopSm90TmaGmmaWarpSpecializedILi41ENS5_IJNS4_1CILi1EEESB_SB_EEENS1_32KernelTmaWarpSpecializedPingpongEEENS5_IJNSA_ILi64EEENSA_ILi112EEENSA_ILi16EEEEEENS_6half_tENS5_IJlSB_lEEESJ_SK_NS4_8TiledMMAINS4_8MMA_AtomIJNS4_4SM904GMMA25MMA_64x16x16_F32F16F16_SSILNSO_5MajorE0ELSQ_0ELNSO_7ScaleInE1ELSR_1EEEEEENS4_6LayoutISC_NS5_IJNSA_ILi0EEESV_SV_EEEEENS5_IJNS4_10UnderscoreESY_SY_EEEEENS4_13SM90_TMA_LOADENS4_14ComposedLayoutINS4_7SwizzleILi1ELi4ELi3EEENS4_18smem_ptr_flag_bitsILi16EEENSU_INS5_IJNSA_ILi8EEESH_EEENS5_IJSH_SB_EEEEEEEvNS4_8identityES11_S1B_vS1C_EENS_8epilogue10collective6detail29Sm90TmaWarpSpecializedAdapterINS1F_15DefaultEpilogueISJ_SK_SK_NS1E_6thread17LinearCombinationISJ_Li1EffLNS1J_9ScaleType4KindE0ELNS_15FloatRoundStyleE2ESJ_EENS1_15EpilogueDefaultEEEEEvvEEEEvNT_6ParamsE)
        /*0ca0*/ 	.short	0x0210
        /*0ca2*/ 	.short	0x0470


	//----- nvinfo : EIATTR_SW_WAR
	.align		4
.L_45:
        /*0ca4*/ 	.byte	0x04, 0x36
        /*0ca6*/ 	.short	(.L_47 - .L_46)
.L_46:
        /*0ca8*/ 	.word	0x00000008
.L_47:


//--------------------- .nv.callgraph             --------------------------
	.section	.nv.callgraph,"",@"SHT_CUDA_CALLGRAPH"
	.align	4
	.sectionentsize	8
	.align		4
        /*0000*/ 	.word	0x00000000
	.align		4
        /*0004*/ 	.word	0xffffffff
	.align		4
        /*0008*/ 	.word	index@(_ZN7cutlass13device_kernelINS_4gemm6kernel13GemmUniversalIN4cute5tupleIJiiiiEEENS1_10collective13CollectiveMmaINS1_34MainloopSm90TmaGmmaWarpSpecializedILi41ENS5_IJNS4_1CILi1EEESB_SB_EEENS1_32KernelTmaWarpSpecializedPingpongEEENS5_IJNSA_ILi64EEENSA_ILi112EEENSA_ILi16EEEEEENS_6half_tENS5_IJlSB_lEEESJ_SK_NS4_8TiledMMAINS4_8MMA_AtomIJNS4_4SM904GMMA25MMA_64x16x16_F32F16F16_SSILNSO_5MajorE0ELSQ_0ELNSO_7ScaleInE1ELSR_1EEEEEENS4_6LayoutISC_NS5_IJNSA_ILi0EEESV_SV_EEEEENS5_IJNS4_10UnderscoreESY_SY_EEEEENS4_13SM90_TMA_LOADENS4_14ComposedLayoutINS4_7SwizzleILi1ELi4ELi3EEENS4_18smem_ptr_flag_bitsILi16EEENSU_INS5_IJNSA_ILi8EEESH_EEENS5_IJSH_SB_EEEEEEEvNS4_8identityES11_S1B_vS1C_EENS_8epilogue10collective6detail29Sm90TmaWarpSpecializedAdapterINS1F_15DefaultEpilogueISJ_SK_SK_NS1E_6thread17LinearCombinationISJ_Li1EffLNS1J_9ScaleType4KindE0ELNS_15FloatRoundStyleE2ESJ_EENS1_15EpilogueDefaultEEEEEvvEEEEvNT_6ParamsE)
	.align		4
        /*000c*/ 	.word	index@(__assertfail)
	.align		4
        /*0010*/ 	.word	0x00000000
	.align		4
        /*0014*/ 	.word	0xfffffffe
	.align		4
        /*0018*/ 	.word	0x00000000
	.align		4
        /*001c*/ 	.word	0xfffffffd
	.align		4
        /*0020*/ 	.word	0x00000000
	.align		4
        /*0024*/ 	.word	0xfffffffc


//--------------------- .nv.constant4             --------------------------
	.section	.nv.constant4,"a",@progbits
	.align	8
	.align		8
.nv.constant4:
        /*0000*/ 	.dword	__assertfail
	.align		8
        /*0008*/ 	.dword	__unnamed_1
	.align		8
        /*0010*/ 	.dword	_ZN40_INTERNAL_8cb77588_4_k_cu_8d63f573_157444cuda3std3__45__cpo5beginE
	.align		8
        /*0018*/ 	.dword	_ZN40_INTERNAL_8cb77588_4_k_cu_8d63f573_157444cuda3std3__45__cpo3endE
	.align		8
        /*0020*/ 	.dword	_ZN40_INTERNAL_8cb77588_4_k_cu_8d63f573_157444cuda3std3__45__cpo6cbeginE
	.align		8
        /*0028*/ 	.dword	_ZN40_INTERNAL_8cb77588_4_k_cu_8d63f573_157444cuda3std3__45__cpo4cendE
	.align		8
        /*0030*/ 	.dword	_ZN40_INTERNAL_8cb77588_4_k_cu_8d63f573_157444cuda3std3__442_GLOBAL__N__8cb77588_4_k_cu_8d63f573_157446ignoreE
	.align		8
        /*0038*/ 	.dword	_ZN40_INTERNAL_8cb77588_4_k_cu_8d63f573_157444cuda3std3__419piecewise_constructE
	.align		8
        /*0040*/ 	.dword	_ZN40_INTERNAL_8cb77588_4_k_cu_8d63f573_157444cuda3std3__48in_placeE
	.align		8
        /*0048*/ 	.dword	_ZN40_INTERNAL_8cb77588_4_k_cu_8d63f573_157444cuda3std6ranges3__45__cpo4swapE
	.align		8
        /*0050*/ 	.dword	_ZN40_INTERNAL_8cb77588_4_k_cu_8d63f573_157444cuda3std6ranges3__45__cpo9iter_moveE
	.align		8
        /*0058*/ 	.dword	_ZN40_INTERNAL_8cb77588_4_k_cu_8d63f573_157444cute7productE
	.align		8
        /*0060*/ 	.dword	_ZN40_INTERNAL_8cb77588_4_k_cu_8d63f573_157444cute1_E
	.align		8
        /*0068*/ 	.dword	$str$22
	.align		8
        /*0070*/ 	.dword	$str$23


//--------------------- .text._ZN7cutlass13device_kernelINS_4gemm6kernel13GemmUniversalIN4cute5tupleIJiiiiEEENS1_10collective13CollectiveMmaINS1_34MainloopSm90TmaGmmaWarpSpecializedILi41ENS5_IJNS4_1CILi1EEESB_SB_EEENS1_32KernelTmaWarpSpecializedPingpongEEENS5_IJNSA_ILi64EEENSA_ILi112EEENSA_ILi16EEEEEENS_6half_tENS5_IJlSB_lEEESJ_SK_NS4_8TiledMMAINS4_8MMA_AtomIJNS4_4SM904GMMA25MMA_64x16x16_F32F16F16_SSILNSO_5MajorE0ELSQ_0ELNSO_7ScaleInE1ELSR_1EEEEEENS4_6LayoutISC_NS5_IJNSA_ILi0EEESV_SV_EEEEENS5_IJNS4_10UnderscoreESY_SY_EEEEENS4_13SM90_TMA_LOADENS4_14ComposedLayoutINS4_7SwizzleILi1ELi4ELi3EEENS4_18smem_ptr_flag_bitsILi16EEENSU_INS5_IJNSA_ILi8EEESH_EEENS5_IJSH_SB_EEEEEEEvNS4_8identityES11_S1B_vS1C_EENS_8epilogue10collective6detail29Sm90TmaWarpSpecializedAdapterINS1F_15DefaultEpilogueISJ_SK_SK_NS1E_6thread17LinearCombinationISJ_Li1EffLNS1J_9ScaleType4KindE0ELNS_15FloatRoundStyleE2ESJ_EENS1_15EpilogueDefaultEEEEEvvEEEEvNT_6ParamsE --------------------------
	.section	.text._ZN7cutlass13device_kernelINS_4gemm6kernel13GemmUniversalIN4cute5tupleIJiiiiEEENS1_10collective13CollectiveMmaINS1_34MainloopSm90TmaGmmaWarpSpecializedILi41ENS5_IJNS4_1CILi1EEESB_SB_EEENS1_32KernelTmaWarpSpecializedPingpongEEENS5_IJNSA_ILi64EEENSA_ILi112EEENSA_ILi16EEEEEENS_6half_tENS5_IJlSB_lEEESJ_SK_NS4_8TiledMMAINS4_8MMA_AtomIJNS4_4SM904GMMA25MMA_64x16x16_F32F16F16_SSILNSO_5MajorE0ELSQ_0ELNSO_7ScaleInE1ELSR_1EEEEEENS4_6LayoutISC_NS5_IJNSA_ILi0EEESV_SV_EEEEENS5_IJNS4_10UnderscoreESY_SY_EEEEENS4_13SM90_TMA_LOADENS4_14ComposedLayoutINS4_7SwizzleILi1ELi4ELi3EEENS4_18smem_ptr_flag_bitsILi16EEENSU_INS5_IJNSA_ILi8EEESH_EEENS5_IJSH_SB_EEEEEEEvNS4_8identityES11_S1B_vS1C_EENS_8epilogue10collective6detail29Sm90TmaWarpSpecializedAdapterINS1F_15DefaultEpilogueISJ_SK_SK_NS1E_6thread17LinearCombinationISJ_Li1EffLNS1J_9ScaleType4KindE0ELNS_15FloatRoundStyleE2ESJ_EENS1_15EpilogueDefaultEEEEEvvEEEEvNT_6ParamsE,"ax",@progbits
	.align	128
.text._ZN7cutlass13device_kernelINS_4gemm6kernel13GemmUniversalIN4cute5tupleIJiiiiEEENS1_10collective13CollectiveMmaINS1_34MainloopSm90TmaGmmaWarpSpecializedILi41ENS5_IJNS4_1CILi1EEESB_SB_EEENS1_32KernelTmaWarpSpecializedPingpongEEENS5_IJNSA_ILi64EEENSA_ILi112EEENSA_ILi16EEEEEENS_6half_tENS5_IJlSB_lEEESJ_SK_NS4_8TiledMMAINS4_8MMA_AtomIJNS4_4SM904GMMA25MMA_64x16x16_F32F16F16_SSILNSO_5MajorE0ELSQ_0ELNSO_7ScaleInE1ELSR_1EEEEEENS4_6LayoutISC_NS5_IJNSA_ILi0EEESV_SV_EEEEENS5_IJNS4_10UnderscoreESY_SY_EEEEENS4_13SM90_TMA_LOADENS4_14ComposedLayoutINS4_7SwizzleILi1ELi4ELi3EEENS4_18smem_ptr_flag_bitsILi16EEENSU_INS5_IJNSA_ILi8EEESH_EEENS5_IJSH_SB_EEEEEEEvNS4_8identityES11_S1B_vS1C_EENS_8epilogue10collective6detail29Sm90TmaWarpSpecializedAdapterINS1F_15DefaultEpilogueISJ_SK_SK_NS1E_6thread17LinearCombinationISJ_Li1EffLNS1J_9ScaleType4KindE0ELNS_15FloatRoundStyleE2ESJ_EENS1_15EpilogueDefaultEEEEEvvEEEEvNT_6ParamsE:
        .type           _ZN7cutlass13device_kernelINS_4gemm6kernel13GemmUniversalIN4cute5tupleIJiiiiEEENS1_10collective13CollectiveMmaINS1_34MainloopSm90TmaGmmaWarpSpecializedILi41ENS5_IJNS4_1CILi1EEESB_SB_EEENS1_32KernelTmaWarpSpecializedPingpongEEENS5_IJNSA_ILi64EEENSA_ILi112EEENSA_ILi16EEEEEENS_6half_tENS5_IJlSB_lEEESJ_SK_NS4_8TiledMMAINS4_8MMA_AtomIJNS4_4SM904GMMA25MMA_64x16x16_F32F16F16_SSILNSO_5MajorE0ELSQ_0ELNSO_7ScaleInE1ELSR_1EEEEEENS4_6LayoutISC_NS5_IJNSA_ILi0EEESV_SV_EEEEENS5_IJNS4_10UnderscoreESY_SY_EEEEENS4_13SM90_TMA_LOADENS4_14ComposedLayoutINS4_7SwizzleILi1ELi4ELi3EEENS4_18smem_ptr_flag_bitsILi16EEENSU_INS5_IJNSA_ILi8EEESH_EEENS5_IJSH_SB_EEEEEEEvNS4_8identityES11_S1B_vS1C_EENS_8epilogue10collective6detail29Sm90TmaWarpSpecializedAdapterINS1F_15DefaultEpilogueISJ_SK_SK_NS1E_6thread17LinearCombinationISJ_Li1EffLNS1J_9ScaleType4KindE0ELNS_15FloatRoundStyleE2ESJ_EENS1_15EpilogueDefaultEEEEEvvEEEEvNT_6ParamsE,@function
        .size           _ZN7cutlass13device_kernelINS_4gemm6kernel13GemmUniversalIN4cute5tupleIJiiiiEEENS1_10collective13CollectiveMmaINS1_34MainloopSm90TmaGmmaWarpSpecializedILi41ENS5_IJNS4_1CILi1EEESB_SB_EEENS1_32KernelTmaWarpSpecializedPingpongEEENS5_IJNSA_ILi64EEENSA_ILi112EEENSA_ILi16EEEEEENS_6half_tENS5_IJlSB_lEEESJ_SK_NS4_8TiledMMAINS4_8MMA_AtomIJNS4_4SM904GMMA25MMA_64x16x16_F32F16F16_SSILNSO_5MajorE0ELSQ_0ELNSO_7ScaleInE1ELSR_1EEEEEENS4_6LayoutISC_NS5_IJNSA_ILi0EEESV_SV_EEEEENS5_IJNS4_10UnderscoreESY_SY_EEEEENS4_13SM90_TMA_LOADENS4_14ComposedLayoutINS4_7SwizzleILi1ELi4ELi3EEENS4_18smem_ptr_flag_bitsILi16EEENSU_INS5_IJNSA_ILi8EEESH_EEENS5_IJSH_SB_EEEEEEEvNS4_8identityES11_S1B_vS1C_EENS_8epilogue10collective6detail29Sm90TmaWarpSpecializedAdapterINS1F_15DefaultEpilogueISJ_SK_SK_NS1E_6thread17LinearCombinationISJ_Li1EffLNS1J_9ScaleType4KindE0ELNS_15FloatRoundStyleE2ESJ_EENS1_15EpilogueDefaultEEEEEvvEEEEvNT_6ParamsE,(.L_x_256 - _ZN7cutlass13device_kernelINS_4gemm6kernel13GemmUniversalIN4cute5tupleIJiiiiEEENS1_10collective13CollectiveMmaINS1_34MainloopSm90TmaGmmaWarpSpecializedILi41ENS5_IJNS4_1CILi1EEESB_SB_EEENS1_32KernelTmaWarpSpecializedPingpongEEENS5_IJNSA_ILi64EEENSA_ILi112EEENSA_ILi16EEEEEENS_6half_tENS5_IJlSB_lEEESJ_SK_NS4_8TiledMMAINS4_8MMA_AtomIJNS4_4SM904GMMA25MMA_64x16x16_F32F16F16_SSILNSO_5MajorE0ELSQ_0ELNSO_7ScaleInE1ELSR_1EEEEEENS4_6LayoutISC_NS5_IJNSA_ILi0EEESV_SV_EEEEENS5_IJNS4_10UnderscoreESY_SY_EEEEENS4_13SM90_TMA_LOADENS4_14ComposedLayoutINS4_7SwizzleILi1ELi4ELi3EEENS4_18smem_ptr_flag_bitsILi16EEENSU_INS5_IJNSA_ILi8EEESH_EEENS5_IJSH_SB_EEEEEEEvNS4_8identityES11_S1B_vS1C_EENS_8epilogue10collective6detail29Sm90TmaWarpSpecializedAdapterINS1F_15DefaultEpilogueISJ_SK_SK_NS1E_6thread17LinearCombinationISJ_Li1EffLNS1J_9ScaleType4KindE0ELNS_15FloatRoundStyleE2ESJ_EENS1_15EpilogueDefaultEEEEEvvEEEEvNT_6ParamsE)
        .other          _ZN7cutlass13device_kernelINS_4gemm6kernel13GemmUniversalIN4cute5tupleIJiiiiEEENS1_10collective13CollectiveMmaINS1_34MainloopSm90TmaGmmaWarpSpecializedILi41ENS5_IJNS4_1CILi1EEESB_SB_EEENS1_32KernelTmaWarpSpecializedPingpongEEENS5_IJNSA_ILi64EEENSA_ILi112EEENSA_ILi16EEEEEENS_6half_tENS5_IJlSB_lEEESJ_SK_NS4_8TiledMMAINS4_8MMA_AtomIJNS4_4SM904GMMA25MMA_64x16x16_F32F16F16_SSILNSO_5MajorE0ELSQ_0ELNSO_7ScaleInE1ELSR_1EEEEEENS4_6LayoutISC_NS5_IJNSA_ILi0EEESV_SV_EEEEENS5_IJNS4_10UnderscoreESY_SY_EEEEENS4_13SM90_TMA_LOADENS4_14ComposedLayoutINS4_7SwizzleILi1ELi4ELi3EEENS4_18smem_ptr_flag_bitsILi16EEENSU_INS5_IJNSA_ILi8EEESH_EEENS5_IJSH_SB_EEEEEEEvNS4_8identityES11_S1B_vS1C_EENS_8epilogue10collective6detail29Sm90TmaWarpSpecializedAdapterINS1F_15DefaultEpilogueISJ_SK_SK_NS1E_6thread17LinearCombinationISJ_Li1EffLNS1J_9ScaleType4KindE0ELNS_15FloatRoundStyleE2ESJ_EENS1_15EpilogueDefaultEEEEEvvEEEEvNT_6ParamsE,@"STO_CUDA_ENTRY STV_DEFAULT"
_ZN7cutlass13device_kernelINS_4gemm6kernel13GemmUniversalIN4cute5tupleIJiiiiEEENS1_10collective13CollectiveMmaINS1_34MainloopSm90TmaGmmaWarpSpecializedILi41ENS5_IJNS4_1CILi1EEESB_SB_EEENS1_32KernelTmaWarpSpecializedPingpongEEENS5_IJNSA_ILi64EEENSA_ILi112EEENSA_ILi16EEEEEENS_6half_tENS5_IJlSB_lEEESJ_SK_NS4_8TiledMMAINS4_8MMA_AtomIJNS4_4SM904GMMA25MMA_64x16x16_F32F16F16_SSILNSO_5MajorE0ELSQ_0ELNSO_7ScaleInE1ELSR_1EEEEEENS4_6LayoutISC_NS5_IJNSA_ILi0EEESV_SV_EEEEENS5_IJNS4_10UnderscoreESY_SY_EEEEENS4_13SM90_TMA_LOADENS4_14ComposedLayoutINS4_7SwizzleILi1ELi4ELi3EEENS4_18smem_ptr_flag_bitsILi16EEENSU_INS5_IJNSA_ILi8EEESH_EEENS5_IJSH_SB_EEEEEEEvNS4_8identityES11_S1B_vS1C_EENS_8epilogue10collective6detail29Sm90TmaWarpSpecializedAdapterINS1F_15DefaultEpilogueISJ_SK_SK_NS1E_6thread17LinearCombinationISJ_Li1EffLNS1J_9ScaleType4KindE0ELNS_15FloatRoundStyleE2ESJ_EENS1_15EpilogueDefaultEEEEEvvEEEEvNT_6ParamsE:
[----:B------:R-:W0:Y:S02]  /*0000*/  LDC R1, c[0x0][0x28] ;  /* 0x00000a00ff017b82 */ /* 0x000e240000000800 */
[----:B0-----:R-:W-:Y:S01]  /*0010*/  VIADD R1, R1, 0xfffffff8 ;  /* 0xfffffff801017836 */ /* 0x001fe20000000000 */
[----:B------:R-:W0:Y:S01]  /*0020*/  S2R R5, SR_TID.X ;  /* 0x0000000000057919 */ /* 0x000e220000002100 */
[----:B------:R-:W-:Y:S01]  /*0030*/  ELECT P0, URZ, PT ;  /* 0x00000000003f782f */ /* 0x000fe20003800000 */
[----:B------:R-:W-:Y:S01]  /*0040*/  BSSY B0, `(.L_x_0) ;  /* 0x000000f000007945 */ /* 0x000fe20003800000 */
[--C-:B0-----:R-:W-:Y:S02]  /*0050*/  SHF.R.U32.HI R0, RZ, 0x5, R5.reuse ;  /* 0x00000005ff007819 */ /* 0x101fe40000011605 */
[----:B------:R-:W-:-:S03]  /*0060*/  SHF.R.U32.HI R4, RZ, 0x7, R5 ;  /* 0x00000007ff047819 */ /* 0x000fc60000011605 */
[----:B------:R-:W0:Y:S04]  /*0070*/  SHFL.IDX PT, R2, R0, RZ, 0x1f ;  /* 0x00001fff00027589 */ /* 0x000e2800000e0000 */
[----:B------:R1:W2:Y:S01]  /*0080*/  SHFL.IDX PT, R7, R4, RZ, 0x1f ;  /* 0x00001fff04077589 */ /* 0x0002a200000e0000 */
[----:B0-----:R-:W-:-:S13]  /*0090*/  ISETP.NE.OR P0, PT, R2, RZ, !P0 ;  /* 0x000000ff0200720c */ /* 0x001fda0004705670 */
[----:B-12---:R-:W-:Y:S05]  /*00a0*/  @P0 BRA `(.L_x_1) ;  /* 0x0000000000200947 */ /* 0x006fea0003800000 */
[----:B------:R-:W-:Y:S02]  /*00b0*/  ULDC.64 UR4, c[0x0][0x198] ;  /* 0x0000660000047ab9 */ /* 0x000fe40000000a00 */
[----:B------:R-:W-:Y:S02]  /*00c0*/  UIADD3 UR6, UP0, UR4, 0xf0, URZ ;  /* 0x000000f004067890 */ /* 0x000fe4000ff1e03f */
[----:B------:R-:W-:Y:S02]  /*00d0*/  UIADD3 UR4, UP1, UR4, 0x1f0, URZ ;  /* 0x000001f004047890 */ /* 0x000fe4000ff3e03f */
[----:B------:R-:W-:Y:S02]  /*00e0*/  UIADD3.X UR7, URZ, UR5, URZ, UP0, !UPT ;  /* 0x000000053f077290 */ /* 0x000fe400087fe43f */
[----:B------:R-:W-:-:S07]  /*00f0*/  UIADD3.X UR5, URZ, UR5, URZ, UP1, !UPT ;  /* 0x000000053f057290 */ /* 0x000fce0008ffe43f */
[----:B------:R0:W-:Y:S02]  /*0100*/  UTMACCTL.PF [UR6] ;  /* 0x00000000060079b9 */ /* 0x0001e40008040000 */
[----:B------:R0:W-:Y:S02]  /*0110*/  UTMACCTL.PF [UR4] ;  /* 0x00000000040079b9 */ /* 0x0001e40008040000 */
[----:B0-----:R-:W-:Y:S01]  /*0120*/  NOP ;  /* 0x0000000000007918 */ /* 0x001fe20000000000 */
.L_x_1:
[----:B------:R-:W-:Y:S05]  /*0130*/  BSYNC B0 ;  /* 0x0000000000007941 */ /* 0x000fea0003800000 */
.L_x_0:
[----:B------:R-:W0:Y:S02]  /*0140*/  SHFL.IDX PT, R3, R0, RZ, 0x1f ;  /* 0x00001fff00037589 */ /* 0x000e2400000e0000 */
[----:B0-----:R-:W-:-:S13]  /*0150*/  ISETP.NE.AND P0, PT, R3, RZ, PT ;  /* 0x000000ff0300720c */ /* 0x001fda0003f05270 */
[----:B------:R-:W-:Y:S05]  /*0160*/  @P0 BRA `(.L_x_2) ;  /* 0x00000004008c0947 */ /* 0x000fea0003800000 */
[----:B------:R-:W-:Y:S01]  /*0170*/  ELECT P0, URZ, PT ;  /* 0x00000000003f782f */ /* 0x000fe20003800000 */
[----:B------:R-:W-:-:S12]  /*0180*/  BSSY B0, `(.L_x_2) ;  /* 0x0000061000007945 */ /* 0x000fd80003800000 */
[----:B------:R-:W-:Y:S05]  /*0190*/  @!P0 BRA `(.L_x_3) ;  /* 0x00000004007c8947 */ /* 0x000fea0003800000 */
[----:B------:R-:W0:Y:S01]  /*01a0*/  S2UR UR8, SR_CgaCtaId ;  /* 0x00000000000879c3 */ /* 0x000e220000008800 */
[----:B------:R-:W-:Y:S01]  /*01b0*/  UMOV UR4, 0x400 ;  /* 0x0000040000047882 */ /* 0x000fe20000000000 */
[----:B------:R-:W-:Y:S01]  /*01c0*/  UMOV UR5, 0x1 ;  /* 0x0000000100057882 */ /* 0x000fe20000000000 */
[----:B------:R-:W-:Y:S02]  /*01d0*/  UMOV UR6, 0x80 ;  /* 0x0000008000067882 */ /* 0x000fe40000000000 */
[----:B------:R-:W-:-:S04]  /*01e0*/  UIADD3 UR6, -UR6, 0x100000, URZ ;  /* 0x0010000006067890 */ /* 0x000fc8000fffe13f */
[----:B------:R-:W-:Y:S02]  /*01f0*/  USHF.L.U32 UR7, UR6, 0xb, URZ ;  /* 0x0000000b06077899 */ /* 0x000fe4000800063f */
[----:B------:R-:W-:Y:S02]  /*0200*/  USHF.L.U32 UR6, UR6, 0x1, URZ ;  /* 0x0000000106067899 */ /* 0x000fe4000800063f */
[----:B0-----:R-:W-:Y:S02]  /*0210*/  ULEA UR8, UR8, UR4, 0x18 ;  /* 0x0000000408087291 */ /* 0x001fe4000f8ec03f */
[----:B------:R-:W-:-:S04]  /*0220*/  UIADD3 UR4, -UR5, 0x100000, URZ ;  /* 0x0010000005047890 */ /* 0x000fc8000fffe13f */
[----:B------:R-:W-:Y:S02]  /*0230*/  USHF.L.U32 UR5, UR4, 0xb, URZ ;  /* 0x0000000b04057899 */ /* 0x000fe4000800063f */
[----:B------:R-:W-:Y:S01]  /*0240*/  USHF.L.U32 UR4, UR4, 0x1, URZ ;  /* 0x0000000104047899 */ /* 0x000fe2000800063f */
[----:B------:R-:W0:Y:S11]  /*0250*/  FENCE.VIEW.ASYNC.S ;  /* 0x00000000000073c6 */ /* 0x000e360000000000 */
[----:B0-----:R0:W1:Y:S01]  /*0260*/  SYNCS.EXCH.64 URZ, [UR8], UR4 ;  /* 0x00000004083f75b2 */ /* 0x0010620008000100 */
[----:B------:R0:W2:Y:S01]  /*0270*/  SYNCS.EXCH.64 URZ, [UR8+0x148], UR6 ;  /* 0x00014806083f75b2 */ /* 0x0000a20008000100 */
[----:B------:R0:W3:Y:S01]  /*0280*/  SYNCS.EXCH.64 URZ, [UR8+0x8], UR4 ;  /* 0x00000804083f75b2 */ /* 0x0000e20008000100 */
[----:B------:R0:W4:Y:S01]  /*0290*/  SYNCS.EXCH.64 URZ, [UR8+0x150], UR6 ;  /* 0x00015006083f75b2 */ /* 0x0001220008000100 */
[----:B------:R0:W0:Y:S01]  /*02a0*/  SYNCS.EXCH.64 URZ, [UR8+0x10], UR4 ;  /* 0x00001004083f75b2 */ /* 0x0000220008000100 */
        /* <DEDUP_REMOVED lines=77> */
[----:B-1234-:R-:W-:Y:S01]  /*0780*/  NOP ;  /* 0x0000000000007918 */ /* 0x01efe20000000000 */
.L_x_3:
[----:B0-----:R-:W-:Y:S05]  /*0790*/  BSYNC B0 ;  /* 0x0000000000007941 */ /* 0x001fea0003800000 */
.L_x_2:
[----:B------:R-:W0:Y:S01]  /*07a0*/  SHFL.IDX PT, R6, R0, RZ, 0x1f ;  /* 0x00001fff00067589 */ /* 0x000e2200000e0000 */
[----:B------:R-:W-:Y:S01]  /*07b0*/  ELECT P0, URZ, PT ;  /* 0x00000000003f782f */ /* 0x000fe20003800000 */
[----:B------:R-:W-:Y:S01]  /*07c0*/  NOP ;  /* 0x0000000000007918 */ /* 0x000fe20000000000 */
[----:B------:R-:W-:Y:S01]  /*07d0*/  ELECT P1, URZ, PT ;  /* 0x00000000003f782f */ /* 0x000fe20003820000 */
[----:B------:R1:W2:Y:S01]  /*07e0*/  SHFL.IDX PT, R3, R0, RZ, 0x1f ;  /* 0x00001fff00037589 */ /* 0x0002a200000e0000 */
[----:B------:R-:W-:Y:S01]  /*07f0*/  UMOV UR4, 0x20 ;  /* 0x0000002000047882 */ /* 0x000fe20000000000 */
[----:B------:R-:W-:Y:S01]  /*0800*/  UMOV UR11, 0x80 ;  /* 0x00000080000b7882 */ /* 0x000fe20000000000 */
[----:B------:R-:W-:Y:S01]  /*0810*/  NOP ;  /* 0x0000000000007918 */ /* 0x000fe20000000000 */
[----:B------:R-:W3:Y:S01]  /*0820*/  SHFL.IDX PT, R4, R4, RZ, 0x1f ;  /* 0x00001fff04047589 */ /* 0x000ee200000e0000 */
[C---:B------:R-:W-:Y:S01]  /*0830*/  VIADD R31, R7.reuse, 0xffffffff ;  /* 0xffffffff071f7836 */ /* 0x040fe20000000000 */
[----:B------:R-:W-:Y:S01]  /*0840*/  ULDC.64 UR36, c[0x0][0x208] ;  /* 0x0000820000247ab9 */ /* 0x000fe20000000a00 */
[----:B------:R-:W-:-:S02]  /*0850*/  ISETP.NE.AND P2, PT, R7, RZ, PT ;  /* 0x000000ff0700720c */ /* 0x000fc40003f45270 */
[----:B-1----:R-:W-:Y:S02]  /*0860*/  SHF.R.S32.HI R0, RZ, 0x1f, R5 ;  /* 0x0000001fff007819 */ /* 0x002fe40000011405 */
[----:B------:R-:W-:Y:S02]  /*0870*/  ISETP.GE.U32.AND P3, PT, R31, 0x2, PT ;  /* 0x000000021f00780c */ /* 0x000fe40003f66070 */
[----:B------:R-:W-:-:S04]  /*0880*/  LEA.HI R0, R0, R5, RZ, 0x7 ;  /* 0x0000000500007211 */ /* 0x000fc800078f38ff */
[----:B------:R-:W-:Y:S02]  /*0890*/  LOP3.LUT R0, R0, 0xffffff80, RZ, 0xc0, !PT ;  /* 0xffffff8000007812 */ /* 0x000fe400078ec0ff */
[----:B0-----:R-:W-:Y:S02]  /*08a0*/  ISETP.NE.OR P0, PT, R6, RZ, !P0 ;  /* 0x000000ff0600720c */ /* 0x001fe40004705670 */
[----:B--2---:R-:W-:Y:S02]  /*08b0*/  ISETP.NE.OR P1, PT, R3, RZ, !P1 ;  /* 0x000000ff0300720c */ /* 0x004fe40004f25670 */
[----:B------:R-:W-:Y:S02]  /*08c0*/  SHF.R.S32.HI R3, RZ, 0x1f, R2 ;  /* 0x0000001fff037819 */ /* 0x000fe40000011402 */
[----:B---3--:R-:W-:Y:S01]  /*08d0*/  R2UR UR43, R4 ;  /* 0x00000000042b72ca */ /* 0x008fe200000e0000 */
[----:B------:R-:W-:Y:S01]  /*08e0*/  IMAD.IADD R4, R5, 0x1, -R0 ;  /* 0x0000000105047824 */ /* 0x000fe200078e0a00 */
[----:B------:R-:W-:-:S05]  /*08f0*/  LEA.HI R3, R3, R2, RZ, 0x2 ;  /* 0x0000000203037211 */ /* 0x000fca00078f10ff */
[----:B------:R-:W-:Y:S01]  /*0900*/  VOTEU.ALL UP0, P0 ;  /* 0x00000000003f7886 */ /* 0x000fe20000000000 */
[----:B------:R-:W-:Y:S01]  /*0910*/  LOP3.LUT R3, R3, 0xfffffffc, RZ, 0xc0, !PT ;  /* 0xfffffffc03037812 */ /* 0x000fe200078ec0ff */
[----:B------:R-:W-:-:S03]  /*0920*/  VOTEU.ALL UP1, P1 ;  /* 0x00000000003f7886 */ /* 0x000fc60000820000 */
[----:B------:R-:W0:Y:S01]  /*0930*/  @!UP0 S2UR UR7, SR_CgaCtaId ;  /* 0x00000000000789c3 */ /* 0x000e220000008800 */
[----:B------:R-:W-:Y:S01]  /*0940*/  @!UP0 UMOV UR6, 0x400 ;  /* 0x0000040000068882 */ /* 0x000fe20000000000 */
[----:B------:R-:W-:-:S04]  /*0950*/  @!UP0 UIADD3 UR4, -UR4, 0x100000, URZ ;  /* 0x0010000004048890 */ /* 0x000fc8000fffe13f */
[----:B------:R-:W-:Y:S02]  /*0960*/  @!UP0 USHF.L.U32 UR5, UR4, 0xb, URZ ;  /* 0x0000000b04058899 */ /* 0x000fe4000800063f */
[----:B------:R-:W-:Y:S01]  /*0970*/  @!UP0 USHF.L.U32 UR4, UR4, 0x1, URZ ;  /* 0x0000000104048899 */ /* 0x000fe2000800063f */
[----:B------:R-:W-:Y:S01]  /*0980*/  IMAD.IADD R14, R2, 0x1, -R3 ;  /* 0x00000001020e7824 */ /* 0x000fe200078e0a03 */
[----:B------:R-:W-:Y:S01]  /*0990*/  @!UP1 UMOV UR9, 0x400 ;  /* 0x0000040000099882 */ /* 0x000fe20000000000 */
[----:B------:R-:W-:Y:S01]  /*09a0*/  VOTEU.ALL UP2, P1 ;  /* 0x00000000003f7886 */ /* 0x000fe20000840000 */
[----:B------:R-:W-:Y:S01]  /*09b0*/  VOTEU.ALL UP3, P1 ;  /* 0x00000000003f7886 */ /* 0x000fe20000860000 */
[----:B------:R-:W-:Y:S01]  /*09c0*/  VOTEU.ALL UP4, P1 ;  /* 0x00000000003f7886 */ /* 0x000fe20000880000 */
[----:B------:R-:W1:Y:S01]  /*09d0*/  @!UP1 S2UR UR10, SR_CgaCtaId ;  /* 0x00000000000a99c3 */ /* 0x000e620000008800 */
[----:B------:R-:W-:Y:S01]  /*09e0*/  VOTEU.ALL UP5, P1 ;  /* 0x00000000003f7886 */ /* 0x000fe200008a0000 */
[----:B0-----:R-:W-:-:S02]  /*09f0*/  @!UP0 ULEA UR8, UR7, UR6, 0x18 ;  /* 0x0000000607088291 */ /* 0x001fc4000f8ec03f */
[----:B------:R-:W-:-:S04]  /*0a00*/  @!UP1 UIADD3 UR6, -UR11, 0x100000, URZ ;  /* 0x001000000b069890 */ /* 0x000fc8000fffe13f */
[----:B------:R-:W-:Y:S02]  /*0a10*/  @!UP1 USHF.L.U32 UR7, UR6, 0xb, URZ ;  /* 0x0000000b06079899 */ /* 0x000fe4000800063f */
[----:B------:R-:W-:Y:S01]  /*0a20*/  @!UP1 USHF.L.U32 UR6, UR6, 0x1, URZ ;  /* 0x0000000106069899 */ /* 0x000fe2000800063f */
[----:B------:R-:W-:Y:S01]  /*0a30*/  VOTEU.ALL UP0, P0 ;  /* 0x00000000003f7886 */ /* 0x000fe20000000000 */
[----:B-1----:R-:W-:Y:S01]  /*0a40*/  @!UP1 ULEA UR9, UR10, UR9, 0x18 ;  /* 0x000000090a099291 */ /* 0x002fe2000f8ec03f */
[----:B------:R-:W-:Y:S02]  /*0a50*/  VOTEU.ALL UP1, P0 ;  /* 0x00000000003f7886 */ /* 0x000fe40000020000 */
[----:B------:R-:W-:Y:S01]  /*0a60*/  ULDC.64 UR10, c[0x0][0x598] ;  /* 0x00016600000a7ab9 */ /* 0x000fe20000000a00 */
[----:B------:R-:W-:Y:S01]  /*0a70*/  ISETP.NE.AND P0, PT, R14, 0x3, PT ;  /* 0x000000030e00780c */ /* 0x000fe20003f05270 */
[----:B------:R-:W0:Y:S02]  /*0a80*/  FENCE.VIEW.ASYNC.S ;  /* 0x00000000000073c6 */ /* 0x000e240000000000 */
[----:B0-----:R0:W1:Y:S01]  /*0a90*/  @!UP0 SYNCS.EXCH.64 URZ, [UR8+0x2c0], UR4 ;  /* 0x0002c004083f85b2 */ /* 0x0010620008000100 */
[----:B------:R-:W-:-:S02]  /*0aa0*/  ISETP.NE.U32.AND P1, PT, RZ, UR10, PT ;  /* 0x0000000aff007c0c */ /* 0x000fc4000bf25070 */
[----:B------:R-:W-:Y:S02]  /*0ab0*/  ISETP.EQ.OR P0, PT, R14, RZ, !P0 ;  /* 0x000000ff0e00720c */ /* 0x000fe40004702670 */
[----:B------:R-:W-:Y:S02]  /*0ac0*/  ISETP.NE.AND.EX P1, PT, RZ, UR11, PT, P1 ;  /* 0x0000000bff007c0c */ /* 0x000fe4000bf25310 */
[----:B------:R-:W-:-:S04]  /*0ad0*/  ISETP.EQ.AND P0, PT, R7, RZ, P0 ;  /* 0x000000ff0700720c */ /* 0x000fc80000702270 */
[----:B------:R-:W-:-:S04]  /*0ae0*/  SEL R23, RZ, 0x1, !P0 ;  /* 0x00000001ff177807 */ /* 0x000fc80004000000 */
[----:B------:R-:W-:Y:S01]  /*0af0*/  SEL R23, R23, 0x2, P3 ;  /* 0x0000000217177807 */ /* 0x000fe20001800000 */
[----:B------:R0:W1:Y:S01]  /*0b00*/  @!UP1 SYNCS.EXCH.64 URZ, [UR8+0x2c8], UR4 ;  /* 0x0002c804083f95b2 */ /* 0x0000620008000100 */
[----:B------:R-:W-:Y:S01]  /*0b10*/  NOP ;  /* 0x0000000000007918 */ /* 0x000fe20000000000 */
[----:B------:R0:W1:Y:S01]  /*0b20*/  @!UP2 SYNCS.EXCH.64 URZ, [UR9+0x2a0], UR6 ;  /* 0x0002a006093fa5b2 */ /* 0x0000620008000100 */
[----:B------:R0:W1:Y:S01]  /*0b30*/  @!UP3 SYNCS.EXCH.64 URZ, [UR9+0x2a8], UR6 ;  /* 0x0002a806093fb5b2 */ /* 0x0000620008000100 */
[----:B------:R0:W1:Y:S01]  /*0b40*/  @!UP4 SYNCS.EXCH.64 URZ, [UR9+0x2b0], UR6 ;  /* 0x0002b006093fc5b2 */ /* 0x0000620008000100 */
[----:B------:R0:W1:Y:S01]  /*0b50*/  @!UP5 SYNCS.EXCH.64 URZ, [UR9+0x2b8], UR6 ;  /* 0x0002b806093fd5b2 */ /* 0x0000620008000100 */
[----:B------:R-:W-:Y:S01]  /*0b60*/  NOP ;  /* 0x0000000000007918 */ /* 0x000fe20000000000 */
[----:B-1----:R-:W-:Y:S06]  /*0b70*/  BAR.SYNC.DEFER_BLOCKING 0x0 ;  /* 0x0000000000007b1d */ /* 0x002fec0000010000 */
[----:B0-----:R-:W-:Y:S05]  /*0b80*/  @!P1 BRA `(.L_x_4) ;  /* 0x00000000001c9947 */ /* 0x001fea0003800000 */
[----:B------:R-:W0:Y:S02]  /*0b90*/  LDC.64 R2, c[0x0][0x598] ;  /* 0x00016600ff027b82 */ /* 0x000e240000000a00 */
[----:B0-----:R-:W2:Y:S02]  /*0ba0*/  LDG.E.64 R2, desc[UR36][R2.64] ;  /* 0x0000002402027981 */ /* 0x001ea4000c1e1b00 */
[----:B--2---:R-:W-:-:S04]  /*0bb0*/  ISETP.NE.U32.AND P0, PT, R2, RZ, PT ;  /* 0x000000ff0200720c */ /* 0x004fc80003f05070 */
[----:B------:R-:W-:-:S13]  /*0bc0*/  ISETP.NE.AND.EX P0, PT, R3, RZ, PT, P0 ;  /* 0x000000ff0300720c */ /* 0x000fda0003f05300 */
[----:B------:R-:W-:Y:S05]  /*0bd0*/  @!P0 BRA `(.L_x_4) ;  /* 0x0000000000088947 */ /* 0x000fea0003800000 */
[----:B------:R1:W5:Y:S01]  /*0be0*/  LD.E R80, desc[UR36][R2.64] ;  /* 0x0000002402507980 */ /* 0x000362000c101900 */
[----:B------:R-:W-:Y:S05]  /*0bf0*/  BRA `(.L_x_5) ;  /* 0x0000000000247947 */ /* 0x000fea0003800000 */
.L_x_4:
[----:B------:R-:W-:Y:S02]  /*0c00*/  ULDC.64 UR4, c[0x0][0x588] ;  /* 0x0001620000047ab9 */ /* 0x000fe40000000a00 */
[----:B------:R-:W-:-:S04]  /*0c10*/  ISETP.NE.U32.AND P0, PT, RZ, UR4, PT ;  /* 0x00000004ff007c0c */ /* 0x000fc8000bf05070 */
[----:B------:R-:W-:-:S13]  /*0c20*/  ISETP.NE.AND.EX P0, PT, RZ, UR5, PT, P0 ;  /* 0x00000005ff007c0c */ /* 0x000fda000bf05300 */
[----:B------:R-:W-:Y:S05]  /*0c30*/  @!P0 BRA `(.L_x_6) ;  /* 0x00000000000c8947 */ /* 0x000fea0003800000 */
[----:B------:R-:W0:Y:S02]  /*0c40*/  LDC.64 R80, c[0x0][0x588] ;  /* 0x00016200ff507b82 */ /* 0x000e240000000a00 */
[----:B0-----:R0:W5:Y:S01]  /*0c50*/  LDG.E R80, desc[UR36][R80.64] ;  /* 0x0000002450507981 */ /* 0x001162000c1e1900 */
[----:B------:R-:W-:Y:S05]  /*0c60*/  BRA `(.L_x_5) ;  /* 0x0000000000087947 */ /* 0x000fea0003800000 */
.L_x_6:
[----:B------:R-:W-:Y:S02]  /*0c70*/  ULDC UR4, c[0x0][0x580] ;  /* 0x0001600000047ab9 */ /* 0x000fe40000000800 */
[----:B------:R-:W-:-:S07]  /*0c80*/  IMAD.U32 R80, RZ, RZ, UR4 ;  /* 0x00000004ff507e24 */ /* 0x000fce000f8e00ff */
.L_x_5:
[----:B------:R-:W-:Y:S02]  /*0c90*/  ULDC.64 UR4, c[0x0][0x5a0] ;  /* 0x0001680000047ab9 */ /* 0x000fe40000000a00 */
[----:B------:R-:W-:-:S04]  /*0ca0*/  ISETP.NE.U32.AND P0, PT, RZ, UR4, PT ;  /* 0x00000004ff007c0c */ /* 0x000fc8000bf05070 */
[----:B------:R-:W-:-:S13]  /*0cb0*/  ISETP.NE.AND.EX P0, PT, RZ, UR5, PT, P0 ;  /* 0x00000005ff007c0c */ /* 0x000fda000bf05300 */
[----:B------:R-:W-:Y:S05]  /*0cc0*/  @!P0 BRA `(.L_x_7) ;  /* 0x00000000001c8947 */ /* 0x000fea0003800000 */
[----:B-1----:R-:W1:Y:S02]  /*0cd0*/  LDC.64 R2, c[0x0][0x5a0] ;  /* 0x00016800ff027b82 */ /* 0x002e640000000a00 */
[----:B-1----:R-:W2:Y:S02]  /*0ce0*/  LDG.E.64 R2, desc[UR36][R2.64] ;  /* 0x0000002402027981 */ /* 0x002ea4000c1e1b00 */
[----:B--2---:R-:W-:-:S04]  /*0cf0*/  ISETP.NE.U32.AND P0, PT, R2, RZ, PT ;  /* 0x000000ff0200720c */ /* 0x004fc80003f05070 */
[----:B------:R-:W-:-:S13]  /*0d00*/  ISETP.NE.AND.EX P0, PT, R3, RZ, PT, P0 ;  /* 0x000000ff0300720c */ /* 0x000fda0003f05300 */
[----:B------:R-:W-:Y:S05]  /*0d10*/  @!P0 BRA `(.L_x_7) ;  /* 0x0000000000088947 */ /* 0x000fea0003800000 */
[----:B0-----:R2:W5:Y:S01]  /*0d20*/  LD.E R81, desc[UR36][R2.64] ;  /* 0x0000002402517980 */ /* 0x001562000c101900 */
[----:B------:R-:W-:Y:S05]  /*0d30*/  BRA `(.L_x_8) ;  /* 0x0000000000247947 */ /* 0x000fea0003800000 */
.L_x_7:
[----:B------:R-:W-:Y:S02]  /*0d40*/  ULDC.64 UR4, c[0x0][0x590] ;  /* 0x0001640000047ab9 */ /* 0x000fe40000000a00 */
[----:B------:R-:W-:-:S04]  /*0d50*/  ISETP.NE.U32.AND P0, PT, RZ, UR4, PT ;  /* 0x00000004ff007c0c */ /* 0x000fc8000bf05070 */
[----:B------:R-:W-:-:S13]  /*0d60*/  ISETP.NE.AND.EX P0, PT, RZ, UR5, PT, P0 ;  /* 0x00000005ff007c0c */ /* 0x000fda000bf05300 */
[----:B------:R-:W-:Y:S05]  /*0d70*/  @!P0 BRA `(.L_x_9) ;  /* 0x00000000000c8947 */ /* 0x000fea0003800000 */
[----:B-1----:R-:W0:Y:S02]  /*0d80*/  LDC.64 R2, c[0x0][0x590] ;  /* 0x00016400ff027b82 */ /* 0x002e240000000a00 */
[----:B0-----:R0:W5:Y:S01]  /*0d90*/  LDG.E R81, desc[UR36][R2.64] ;  /* 0x0000002402517981 */ /* 0x001162000c1e1900 */
[----:B------:R-:W-:Y:S05]  /*0da0*/  BRA `(.L_x_8) ;  /* 0x0000000000087947 */ /* 0x000fea0003800000 */
.L_x_9:
[----:B------:R-:W-:Y:S02]  /*0db0*/  ULDC UR4, c[0x0][0x584] ;  /* 0x0001610000047ab9 */ /* 0x000fe40000000800 */
[----:B0-----:R-:W-:-:S07]  /*0dc0*/  IMAD.U32 R81, RZ, RZ, UR4 ;  /* 0x00000004ff517e24 */ /* 0x001fce000f8e00ff */
.L_x_8:
[----:B012---:R-:W0:Y:S01]  /*0dd0*/  LDC R2, c[0x0][0x65c] ;  /* 0x00019700ff027b82 */ /* 0x007e220000000800 */
[----:B------:R-:W1:Y:S01]  /*0de0*/  S2R R15, SR_CTAID.Y ;  /* 0x00000000000f7919 */ /* 0x000e620000002600 */
[----:B------:R-:W-:Y:S01]  /*0df0*/  ULDC UR6, c[0x0][0x28c] ;  /* 0x0000a30000067ab9 */ /* 0x000fe20000000800 */
[----:B------:R-:W-:Y:S01]  /*0e00*/  ISETP.NE.AND P0, PT, R7, 0x2, PT ;  /* 0x000000020700780c */ /* 0x000fe20003f05270 */
[----:B------:R-:W-:Y:S01]  /*0e10*/  UIADD3 UR6, UR6, 0xf, URZ ;  /* 0x0000000f06067890 */ /* 0x000fe2000fffe03f */
[----:B------:R-:W2:Y:S01]  /*0e20*/  S2R R6, SR_CTAID.X ;  /* 0x0000000000067919 */ /* 0x000ea20000002500 */
[----:B------:R-:W-:Y:S01]  /*0e30*/  UMOV UR38, URZ ;  /* 0x0000003f00267c82 */ /* 0x000fe20008000000 */
[----:B------:R-:W-:Y:S01]  /*0e40*/  UMOV UR39, URZ ;  /* 0x0000003f00277c82 */ /* 0x000fe20008000000 */
[----:B------:R-:W-:Y:S01]  /*0e50*/  USHF.R.S32.HI UR7, URZ, 0x1f, UR6 ;  /* 0x0000001f3f077899 */ /* 0x000fe20008011406 */
[----:B------:R-:W-:-:S03]  /*0e60*/  ULDC.64 UR8, c[0x0][0x650] ;  /* 0x0001940000087ab9 */ /* 0x000fc60000000a00 */
[----:B------:R-:W-:-:S04]  /*0e70*/  ULEA.HI UR7, UR7, UR6, URZ, 0x4 ;  /* 0x0000000607077291 */ /* 0x000fc8000f8f203f */
[----:B------:R-:W-:Y:S01]  /*0e80*/  USHF.R.S32.HI UR40, URZ, 0x4, UR7 ;  /* 0x000000043f287899 */ /* 0x000fe20008011407 */
[----:B0-----:R-:W-:-:S13]  /*0e90*/  ISETP.NE.AND P1, PT, R2, 0x1, PT ;  /* 0x000000010200780c */ /* 0x001fda0003f25270 */
[----:B------:R-:W2:Y:S01]  /*0ea0*/  @P1 LDC R17, c[0x0][0x10] ;  /* 0x00000400ff111b82 */ /* 0x000ea20000000800 */
[----:B-1----:R-:W-:Y:S02]  /*0eb0*/  @P1 IMAD.MOV.U32 R8, RZ, RZ, R15 ;  /* 0x000000ffff081224 */ /* 0x002fe400078e000f */
[----:B------:R-:W-:Y:S02]  /*0ec0*/  @P1 IMAD.MOV.U32 R9, RZ, RZ, RZ ;  /* 0x000000ffff091224 */ /* 0x000fe400078e00ff */
[----:B------:R-:W-:-:S03]  /*0ed0*/  @P1 IMAD.MOV.U32 R7, RZ, RZ, RZ ;  /* 0x000000ffff071224 */ /* 0x000fc600078e00ff */
[----:B------:R-:W0:Y:S01]  /*0ee0*/  @!P1 LDC R3, c[0x0][0xc] ;  /* 0x00000300ff039b82 */ /* 0x000e220000000800 */
[----:B------:R-:W-:Y:S01]  /*0ef0*/  ULDC UR4, c[0x0][0xc] ;  /* 0x0000030000047ab9 */ /* 0x000fe20000000800 */
[----:B------:R-:W-:Y:S02]  /*0f00*/  ULDC UR5, c[0x0][0x10] ;  /* 0x0000040000057ab9 */ /* 0x000fe40000000800 */
[----:B------:R-:W-:-:S04]  /*0f10*/  UIMAD.WIDE.U32 UR4, UR4, UR5, URZ ;  /* 0x00000005040472a5 */ /* 0x000fc8000f8e003f */
[----:B------:R-:W1:Y:S01]  /*0f20*/  LDC R0, c[0x0][0x14] ;  /* 0x00000500ff007b82 */ /* 0x000e620000000800 */
[----:B--2---:R-:W-:-:S04]  /*0f30*/  @P1 IMAD.WIDE.U32 R16, R6, R17, R8 ;  /* 0x0000001106101225 */ /* 0x004fc800078e0008 */
[----:B------:R-:W-:Y:S02]  /*0f40*/  @P1 IMAD.IADD R17, R17, 0x1, R7 ;  /* 0x0000000111111824 */ /* 0x000fe400078e0207 */
[----:B------:R-:W-:Y:S02]  /*0f50*/  IMAD.MOV.U32 R7, RZ, RZ, RZ ;  /* 0x000000ffff077224 */ /* 0x000fe400078e00ff */
[----:B0-----:R-:W-:-:S04]  /*0f60*/  @!P1 IMAD.WIDE.U32 R8, R3, R15, R6 ;  /* 0x0000000f03089225 */ /* 0x001fc800078e0006 */
[----:B------:R-:W-:Y:S02]  /*0f70*/  @!P1 IMAD.MOV.U32 R16, RZ, RZ, R8 ;  /* 0x000000ffff109224 */ /* 0x000fe400078e0008 */
[----:B-1----:R-:W-:-:S04]  /*0f80*/  IMAD.WIDE.U32 R10, R0, UR4, RZ ;  /* 0x00000004000a7c25 */ /* 0x002fc8000f8e00ff */
[----:B------:R-:W-:Y:S01]  /*0f90*/  IMAD R3, R0, UR5, RZ ;  /* 0x0000000500037c24 */ /* 0x000fe2000f8e02ff */
[----:B------:R0:W-:Y:S01]  /*0fa0*/  STL.64 [R1], R10 ;  /* 0x0000000a01007387 */ /* 0x0001e20000100a00 */
[----:B------:R-:W-:Y:S02]  /*0fb0*/  @!P1 IMAD.MOV.U32 R17, RZ, RZ, R9 ;  /* 0x000000ffff119224 */ /* 0x000fe400078e0009 */
[----:B------:R-:W-:Y:S01]  /*0fc0*/  IMAD.IADD R0, R11, 0x1, R3 ;  /* 0x000000010b007824 */ /* 0x000fe200078e0203 */
[----:B------:R-:W-:Y:S06]  /*0fd0*/  @P0 BRA `(.L_x_10) ;  /* 0x0000000000200947 */ /* 0x000fec0003800000 */
[----:B------:R-:W-:Y:S01]  /*0fe0*/  UISETP.GE.U32.AND UP0, UPT, UR40, 0x29, UPT ;  /* 0x000000292800788c */ /* 0x000fe2000bf06070 */
[----:B------:R-:W-:Y:S01]  /*0ff0*/  IADD3 R16, P0, R16, R10, RZ ;  /* 0x0000000a10107210 */ /* 0x000fe20007f1e0ff */
[----:B------:R-:W-:Y:S01]  /*1000*/  UIMAD.WIDE.U32 UR4, UR40, -0x3831f383, URZ ;  /* 0xc7ce0c7d280478a5 */ /* 0x000fe2000f8e003f */
[----:B------:R-:W-:-:S03]  /*1010*/  UMOV UR39, URZ ;  /* 0x0000003f00277c82 */ /* 0x000fc60008000000 */
[----:B------:R-:W-:Y:S01]  /*1020*/  USHF.R.U32.HI UR4, URZ, 0x5, UR5 ;  /* 0x000000053f047899 */ /* 0x000fe20008011605 */
[----:B------:R-:W-:-:S03]  /*1030*/  IMAD.X R17, R0, 0x1, R17, P0 ;  /* 0x0000000100117824 */ /* 0x000fc600000e0611 */
[----:B------:R-:W-:Y:S02]  /*1040*/  UIMAD UR38, UR4, -0x29, UR40 ;  /* 0xffffffd7042678a4 */ /* 0x000fe4000f8e0228 */
[----:B------:R-:W-:-:S12]  /*1050*/  @UP0 ULOP3.LUT UR39, UR4, 0x1, URZ, 0xc0, !UPT ;  /* 0x0000000104270892 */ /* 0x000fd8000f8ec03f */
.L_x_10:
[----:B------:R-:W-:Y:S01]  /*1060*/  ISETP.GE.U32.AND P0, PT, R16, UR8, PT ;  /* 0x0000000810007c0c */ /* 0x000fe2000bf06070 */
[----:B------:R-:W-:Y:S01]  /*1070*/  IMAD.MOV.U32 R22, RZ, RZ, -0x1 ;  /* 0xffffffffff167424 */ /* 0x000fe200078e00ff */
[----:B------:R-:W-:Y:S01]  /*1080*/  PRMT R3, RZ, 0x7610, R3 ;  /* 0x00007610ff037816 */ /* 0x000fe20000000003 */
[----:B------:R-:W-:Y:S01]  /*1090*/  IMAD.MOV.U32 R18, RZ, RZ, -0x1 ;  /* 0xffffffffff127424 */ /* 0x000fe200078e00ff */
[----:B------:R-:W-:Y:S01]  /*10a0*/  ISETP.GE.U32.AND.EX P0, PT, R17, UR9, PT, P0 ;  /* 0x0000000911007c0c */ /* 0x000fe2000bf06100 */
[----:B------:R-:W-:-:S12]  /*10b0*/  IMAD.MOV.U32 R19, RZ, RZ, -0x1 ;  /* 0xffffffffff137424 */ /* 0x000fd800078e00ff */
[----:B------:R-:W-:Y:S05]  /*10c0*/  @P0 BRA `(.L_x_11) ;  /* 0x0000000400580947 */ /* 0x000fea0003800000 */
[----:B------:R-:W1:Y:S01]  /*10d0*/  LDC.64 R20, c[0x0][0x628] ;  /* 0x00018a00ff147b82 */ /* 0x000e620000000a00 */
[----:B------:R-:W-:Y:S02]  /*10e0*/  IMAD.MOV.U32 R8, RZ, RZ, R16 ;  /* 0x000000ffff087224 */ /* 0x000fe400078e0010 */
[----:B------:R-:W-:-:S05]  /*10f0*/  IMAD.MOV.U32 R9, RZ, RZ, R17 ;  /* 0x000000ffff097224 */ /* 0x000fca00078e0011 */
[----:B------:R-:W2:Y:S08]  /*1100*/  LDC R18, c[0x0][0x630] ;  /* 0x00018c00ff127b82 */ /* 0x000eb00000000800 */
[----:B------:R-:W3:Y:S01]  /*1110*/  LDC.64 R24, c[0x0][0x620] ;  /* 0x00018800ff187b82 */ /* 0x000ee20000000a00 */
[----:B-1----:R-:W-:-:S04]  /*1120*/  ISETP.NE.U32.AND P0, PT, R20, RZ, PT ;  /* 0x000000ff1400720c */ /* 0x002fc80003f05070 */
[----:B------:R-:W-:-:S13]  /*1130*/  ISETP.NE.AND.EX P0, PT, R21, RZ, PT, P0 ;  /* 0x000000ff1500720c */ /* 0x000fda0003f05300 */
[----:B--23--:R-:W-:Y:S05]  /*1140*/  @!P0 BRA `(.L_x_12) ;  /* 0x0000000000288947 */ /* 0x00cfea0003800000 */
[----:B------:R-:W1:Y:S02]  /*1150*/  LDC R3, c[0x0][0x634] ;  /* 0x00018d00ff037b82 */ /* 0x000e640000000800 */
[----:B-1----:R-:W-:-:S05]  /*1160*/  IADD3 R3, P0, R16, R3, RZ ;  /* 0x0000000310037210 */ /* 0x002fca0007f1e0ff */
[----:B------:R-:W-:-:S04]  /*1170*/  IMAD.X R19, RZ, RZ, R17, P0 ;  /* 0x000000ffff137224 */ /* 0x000fc800000e0611 */
[----:B------:R-:W-:-:S04]  /*1180*/  IMAD.WIDE.U32 R8, R19, R20, RZ ;  /* 0x0000001413087225 */ /* 0x000fc800078e00ff */
[----:B0-----:R-:W-:-:S04]  /*1190*/  IMAD.WIDE.U32 R10, P0, R3, R21, R8 ;  /* 0x00000015030a7225 */ /* 0x001fc80007800008 */
[----:B------:R-:W-:-:S04]  /*11a0*/  IMAD.WIDE.U32 R8, R3, R20, RZ ;  /* 0x0000001403087225 */ /* 0x000fc800078e00ff */
[----:B------:R-:W-:Y:S01]  /*11b0*/  IMAD.X R13, RZ, RZ, RZ, P0 ;  /* 0x000000ffff0d7224 */ /* 0x000fe200000e06ff */
[----:B------:R-:W-:Y:S01]  /*11c0*/  IADD3 RZ, P0, R9, R10, RZ ;  /* 0x0000000a09ff7210 */ /* 0x000fe20007f1e0ff */
[----:B------:R-:W-:-:S04]  /*11d0*/  IMAD.MOV.U32 R12, RZ, RZ, R11 ;  /* 0x000000ffff0c7224 */ /* 0x000fc800078e000b */
[----:B------:R-:W-:-:S08]  /*11e0*/  IMAD.WIDE.U32.X R8, R19, R21, R12, P0 ;  /* 0x0000001513087225 */ /* 0x000fd000000e040c */
.L_x_12:
[-CC-:B------:R-:W-:Y:S01]  /*11f0*/  SHF.R.U64 R30, R8, R18.reuse, R9.reuse ;  /* 0x00000012081e7219 */ /* 0x180fe20000001209 */
[----:B------:R-:W1:Y:S01]  /*1200*/  LDC R12, c[0x0][0x618] ;  /* 0x00018600ff0c7b82 */ /* 0x000e620000000800 */
[----:B------:R-:W-:Y:S01]  /*1210*/  SHF.R.U32.HI R7, RZ, R18, R9 ;  /* 0x00000012ff077219 */ /* 0x000fe20000011609 */
[----:B------:R-:W-:Y:S01]  /*1220*/  ULDC UR4, c[0x0][0x150] ;  /* 0x0000540000047ab9 */ /* 0x000fe20000000800 */
[----:B0-----:R-:W-:Y:S02]  /*1230*/  IADD3 R11, P0, RZ, -R30, RZ ;  /* 0x8000001eff0b7210 */ /* 0x001fe40007f1e0ff */
[----:B------:R-:W-:-:S03]  /*1240*/  I2FP.F32.U32 R3, R6 ;  /* 0x0000000600037245 */ /* 0x000fc60000201000 */
[----:B------:R-:W0:Y:S01]  /*1250*/  LDC.64 R26, c[0x0][0x640] ;  /* 0x00019000ff1a7b82 */ /* 0x000e220000000a00 */
[----:B------:R-:W-:Y:S02]  /*1260*/  IMAD.X R13, RZ, RZ, ~R7, P0 ;  /* 0x000000ffff0d7224 */ /* 0x000fe400000e0e07 */
[----:B------:R-:W-:Y:S01]  /*1270*/  FMUL R3, R3, UR4 ;  /* 0x0000000403037c20 */ /* 0x000fe20008400000 */
[----:B------:R-:W-:Y:S01]  /*1280*/  IMAD.WIDE.U32 R8, R11, R24, R16 ;  /* 0x000000180b087225 */ /* 0x000fe200078e0010 */
[----:B------:R-:W-:-:S03]  /*1290*/  ULDC UR4, c[0x0][0x154] ;  /* 0x0000550000047ab9 */ /* 0x000fc60000000800 */
[----:B------:R-:W-:Y:S01]  /*12a0*/  IMAD R10, R13, R24, RZ ;  /* 0x000000180d0a7224 */ /* 0x000fe200078e02ff */
[----:B------:R-:W2:Y:S01]  /*12b0*/  LDC R7, c[0x0][0x144] ;  /* 0x00005100ff077b82 */ /* 0x000ea20000000800 */
[----:B------:R-:W3:Y:S02]  /*12c0*/  F2I.U32.TRUNC.NTZ R3, R3 ;  /* 0x0000000300037305 */ /* 0x000ee4000020f000 */
[----:B------:R-:W-:-:S04]  /*12d0*/  IMAD R11, R11, R25, R10 ;  /* 0x000000190b0b7224 */ /* 0x000fc800078e020a */
[----:B------:R-:W-:Y:S01]  /*12e0*/  IMAD.IADD R9, R9, 0x1, R11 ;  /* 0x0000000109097824 */ /* 0x000fe200078e020b */
[----:B------:R-:W4:Y:S01]  /*12f0*/  LDC R18, c[0x0][0x608] ;  /* 0x00018200ff127b82 */ /* 0x000f220000000800 */
[----:B------:R-:W-:-:S03]  /*1300*/  IMAD.MOV.U32 R11, RZ, RZ, -0x1 ;  /* 0xffffffffff0b7424 */ /* 0x000fc600078e00ff */
[-C--:B-1----:R-:W-:Y:S02]  /*1310*/  SHF.R.U64 R22, R8, R12.reuse, R9 ;  /* 0x0000000c08167219 */ /* 0x082fe40000001209 */
[----:B------:R-:W-:Y:S02]  /*1320*/  I2FP.F32.U32 R8, R15 ;  /* 0x0000000f00087245 */ /* 0x000fe40000201000 */
[----:B------:R-:W1:Y:S01]  /*1330*/  LDC R24, c[0x0][0x658] ;  /* 0x00019600ff187b82 */ /* 0x000e620000000800 */
[----:B0-----:R-:W-:Y:S01]  /*1340*/  ISETP.NE.U32.AND P0, PT, R26, RZ, PT ;  /* 0x000000ff1a00720c */ /* 0x001fe20003f05070 */
[----:B---3--:R-:W-:Y:S01]  /*1350*/  IMAD.MOV R10, RZ, RZ, -R3 ;  /* 0x000000ffff0a7224 */ /* 0x008fe200078e0a03 */
[----:B------:R-:W-:Y:S01]  /*1360*/  SHF.R.U32.HI R9, RZ, R12, R9 ;  /* 0x0000000cff097219 */ /* 0x000fe20000011609 */
[----:B------:R-:W-:Y:S01]  /*1370*/  FMUL R8, R8, UR4 ;  /* 0x0000000408087c20 */ /* 0x000fe20008400000 */
[----:B------:R-:W-:-:S03]  /*1380*/  ISETP.NE.AND.EX P0, PT, R27, RZ, PT, P0 ;  /* 0x000000ff1b00720c */ /* 0x000fc60003f05300 */
[----:B------:R-:W0:Y:S01]  /*1390*/  LDC R20, c[0x0][0x148] ;  /* 0x00005200ff147b82 */ /* 0x000e220000000800 */
[----:B--2---:R-:W-:-:S07]  /*13a0*/  IMAD R3, R7, R10, R6 ;  /* 0x0000000a07037224 */ /* 0x004fce00078e0206 */
[----:B------:R-:W2:Y:S01]  /*13b0*/  LDC R21, c[0x0][0x600] ;  /* 0x00018000ff157b82 */ /* 0x000ea20000000800 */
[-CC-:B----4-:R-:W-:Y:S02]  /*13c0*/  SHF.R.U64 R32, R22, R18.reuse, R9.reuse ;  /* 0x0000001216207219 */ /* 0x190fe40000001209 */
[----:B------:R-:W-:Y:S01]  /*13d0*/  SHF.R.U32.HI R7, RZ, R18, R9 ;  /* 0x00000012ff077219 */ /* 0x000fe20000011609 */
[----:B------:R-:W-:Y:S01]  /*13e0*/  IMAD.MOV.U32 R9, RZ, RZ, 0x1 ;  /* 0x00000001ff097424 */ /* 0x000fe200078e00ff */
[----:B------:R3:W4:Y:S03]  /*13f0*/  F2I.U32.TRUNC.NTZ R18, R8 ;  /* 0x0000000800127305 */ /* 0x000726000020f000 */
[----:B------:R-:W0:Y:S01]  /*1400*/  LDC R25, c[0x0][0x648] ;  /* 0x00019200ff197b82 */ /* 0x000e220000000800 */
[-C--:B-1----:R-:W-:Y:S02]  /*1410*/  SHF.L.U32 R6, R11, R24.reuse, RZ ;  /* 0x000000180b067219 */ /* 0x082fe400000006ff */
[----:B------:R-:W-:-:S02]  /*1420*/  SHF.R.U64 R34, R32, R24, R7 ;  /* 0x0000001820227219 */ /* 0x000fc40000001207 */
[----:B------:R-:W-:Y:S02]  /*1430*/  LOP3.LUT R13, RZ, R6, RZ, 0x33, !PT ;  /* 0x00000006ff0d7212 */ /* 0x000fe400078e33ff */
[-C--:B------:R-:W-:Y:S01]  /*1440*/  SHF.R.U32.HI R7, RZ, R24.reuse, R7 ;  /* 0x00000018ff077219 */ /* 0x080fe20000011607 */
[----:B------:R-:W1:Y:S01]  /*1450*/  LDC R29, c[0x0][0x638] ;  /* 0x00018e00ff1d7b82 */ /* 0x000e620000000800 */
[----:B------:R-:W-:Y:S01]  /*1460*/  SHF.L.U32 R12, R9, R24, RZ ;  /* 0x00000018090c7219 */ /* 0x000fe200000006ff */
[----:B------:R-:W-:-:S06]  /*1470*/  IMAD.MOV.U32 R6, RZ, RZ, R34 ;  /* 0x000000ffff067224 */ /* 0x000fcc00078e0022 */
[----:B------:R-:W0:Y:S01]  /*1480*/  LDC R28, c[0x0][0x610] ;  /* 0x00018400ff1c7b82 */ /* 0x000e220000000800 */
[----:B---34-:R-:W-:Y:S05]  /*1490*/  @!P0 BRA `(.L_x_13) ;  /* 0x0000000000288947 */ /* 0x018fea0003800000 */
[----:B------:R-:W3:Y:S02]  /*14a0*/  LDC R11, c[0x0][0x64c] ;  /* 0x00019300ff0b7b82 */ /* 0x000ee40000000800 */
[----:B---3--:R-:W-:-:S05]  /*14b0*/  IADD3 R11, P0, R34, R11, RZ ;  /* 0x0000000b220b7210 */ /* 0x008fca0007f1e0ff */
[----:B------:R-:W-:-:S04]  /*14c0*/  IMAD.X R19, RZ, RZ, R7, P0 ;  /* 0x000000ffff137224 */ /* 0x000fc800000e0607 */
[----:B------:R-:W-:-:S04]  /*14d0*/  IMAD.WIDE.U32 R6, R19, R26, RZ ;  /* 0x0000001a13067225 */ /* 0x000fc800078e00ff */
[----:B------:R-:W-:-:S04]  /*14e0*/  IMAD.WIDE.U32 R8, P0, R11, R27, R6 ;  /* 0x0000001b0b087225 */ /* 0x000fc80007800006 */
[----:B------:R-:W-:-:S04]  /*14f0*/  IMAD.WIDE.U32 R6, R11, R26, RZ ;  /* 0x0000001a0b067225 */ /* 0x000fc800078e00ff */
[----:B------:R-:W-:Y:S01]  /*1500*/  IMAD.X R11, RZ, RZ, RZ, P0 ;  /* 0x000000ffff0b7224 */ /* 0x000fe200000e06ff */
[----:B------:R-:W-:Y:S01]  /*1510*/  IADD3 RZ, P0, R7, R8, RZ ;  /* 0x0000000807ff7210 */ /* 0x000fe20007f1e0ff */
[----:B------:R-:W-:-:S04]  /*1520*/  IMAD.MOV.U32 R10, RZ, RZ, R9 ;  /* 0x000000ffff0a7224 */ /* 0x000fc800078e0009 */
[----:B------:R-:W-:-:S08]  /*1530*/  IMAD.WIDE.U32.X R6, R19, R27, R10, P0 ;  /* 0x0000001b13067225 */ /* 0x000fd000000e040a */
.L_x_13:
[----:B0-----:R-:W-:Y:S01]  /*1540*/  SHF.R.U64 R6, R6, R25, R7 ;  /* 0x0000001906067219 */ /* 0x001fe20000001207 */
[----:B--2---:R-:W-:Y:S01]  /*1550*/  VIADD R7, R21, 0xffffffff ;  /* 0xffffffff15077836 */ /* 0x004fe20000000000 */
[----:B------:R-:W-:Y:S01]  /*1560*/  LOP3.LUT R13, R32, R13, RZ, 0xc0, !PT ;  /* 0x0000000d200d7212 */ /* 0x000fe200078ec0ff */
[----:B------:R-:W-:Y:S02]  /*1570*/  IMAD.MOV R18, RZ, RZ, -R18 ;  /* 0x000000ffff127224 */ /* 0x000fe400078e0a12 */
[----:B------:R-:W-:Y:S01]  /*1580*/  IMAD.MOV R8, RZ, RZ, -R6 ;  /* 0x000000ffff087224 */ /* 0x000fe200078e0a06 */
[----:B------:R-:W-:Y:S01]  /*1590*/  LOP3.LUT R7, R22, R7, RZ, 0xc0, !PT ;  /* 0x0000000716077212 */ /* 0x000fe200078ec0ff */
[----:B------:R-:W-:Y:S02]  /*15a0*/  IMAD R12, R12, R6, R13 ;  /* 0x000000060c0c7224 */ /* 0x000fe400078e020d */
[----:B------:R-:W-:Y:S02]  /*15b0*/  @P1 IMAD R3, R20, R18, R15 ;  /* 0x0000001214031224 */ /* 0x000fe400078e020f */
[----:B-1----:R-:W-:-:S02]  /*15c0*/  IMAD R6, R8, R29, R34 ;  /* 0x0000001d08067224 */ /* 0x002fc400078e0222 */
[----:B------:R-:W-:Y:S02]  /*15d0*/  IMAD R22, R12, R28, R3 ;  /* 0x0000001c0c167224 */ /* 0x000fe400078e0203 */
[----:B------:R-:W-:Y:S02]  /*15e0*/  IMAD R7, R6, R21, R7 ;  /* 0x0000001506077224 */ /* 0x000fe400078e0207 */
[----:B------:R-:W-:Y:S02]  /*15f0*/  IMAD.MOV.U32 R3, RZ, RZ, 0x1 ;  /* 0x00000001ff037424 */ /* 0x000fe400078e00ff */
[----:B------:R-:W-:Y:S01]  /*1600*/  IMAD.MOV.U32 R19, RZ, RZ, R30 ;  /* 0x000000ffff137224 */ /* 0x000fe200078e001e */
[----:B------:R-:W-:Y:S02]  /*1610*/  SEL R18, R7, R22, !P1 ;  /* 0x0000001607127207 */ /* 0x000fe40004800000 */
[----:B------:R-:W-:-:S07]  /*1620*/  SEL R22, R22, R7, !P1 ;  /* 0x0000000716167207 */ /* 0x000fce0004800000 */
.L_x_11:
[----:B------:R-:W-:Y:S05]  /*1630*/  @!P2 BRA `(.L_x_14) ;  /* 0x0000004c00e8a947 */ /* 0x000fea0003800000 */
[----:B------:R-:W-:-:S13]  /*1640*/  ISETP.GT.U32.AND P0, PT, R31, 0x1, PT ;  /* 0x000000011f00780c */ /* 0x000fda0003f04070 */
[----:B------:R-:W-:Y:S05]  /*1650*/  @P0 EXIT ;  /* 0x000000000000094d */ /* 0x000fea0003800000 */
.L_x_15:
[----:B------:R-:W-:-:S08]  /*1660*/  NOP ;  /* 0x0000000000007918 */ /* 0x000fd00000000000 */
[----:B------:R-:W1:Y:S02]  /*1670*/  USETMAXREG.TRY_ALLOC.CTAPOOL UP0, 0xe8 ;  /* 0x000000e8000079c8 */ /* 0x000e640008000600 */
[----:B-1----:R-:W-:-:S13]  /*1680*/  PLOP3.LUT P0, PT, PT, PT, UP0, 0x80, 0x0 ;  /* 0x000000000000781c */ /* 0x002fda0003f0f008 */
[----:B------:R-:W-:Y:S05]  /*1690*/  @!P0 BRA `(.L_x_15) ;  /* 0xfffffffc00f08947 */ /* 0x000fea000383ffff */
[----:B------:R-:W-:-:S13]  /*16a0*/  LOP3.LUT P0, RZ, R3, 0xff, RZ, 0xc0, !PT ;  /* 0x000000ff03ff7812 */ /* 0x000fda000780c0ff */
[----:B------:R-:W-:Y:S05]  /*16b0*/  @!P0 EXIT ;  /* 0x000000000000894d */ /* 0x000fea0003800000 */
[----:B------:R-:W2:Y:S01]  /*16c0*/  LDL.64 R8, [R1] ;  /* 0x0000000001087983 */ /* 0x000ea20000100a00 */
[----:B------:R-:W-:Y:S01]  /*16d0*/  SHF.R.S32.HI R3, RZ, 0x1f, R4 ;  /* 0x0000001fff037819 */ /* 0x000fe20000011404 */
[----:B------:R-:W1:Y:S01]  /*16e0*/  S2UR UR4, SR_CgaCtaId ;  /* 0x00000000000479c3 */ /* 0x000e620000008800 */
[----:B------:R-:W-:Y:S01]  /*16f0*/  UMOV UR41, 0x400 ;  /* 0x0000040000297882 */ /* 0x000fe20000000000 */
[----:B------:R-:W-:Y:S01]  /*1700*/  UISETP.LT.AND UP0, UPT, UR40, 0x1, UPT ;  /* 0x000000012800788c */ /* 0x000fe2000bf01270 */
[CC--:B------:R-:W-:Y:S01]  /*1710*/  LEA.HI R5, R3.reuse, R4.reuse, RZ, 0x2 ;  /* 0x0000000403057211 */ /* 0x0c0fe200078f10ff */
[----:B------:R-:W-:Y:S01]  /*1720*/  UIADD3 UR5, UR43, -0x1, URZ ;  /* 0xffffffff2b057890 */ /* 0x000fe2000fffe03f */
[----:B------:R-:W-:Y:S01]  /*1730*/  LEA.HI R3, R3, R4, RZ, 0x5 ;  /* 0x0000000403037211 */ /* 0x000fe200078f28ff */
[----:B------:R-:W-:Y:S01]  /*1740*/  USEL UR42, UR40, 0x1, UP0 ;  /* 0x00000001282a7887 */ /* 0x000fe20008000000 */
[--C-:B------:R-:W-:Y:S01]  /*1750*/  SHF.R.S32.HI R82, RZ, 0x2, R5.reuse ;  /* 0x00000002ff527819 */ /* 0x100fe20000011405 */
[----:B------:R-:W3:Y:S01]  /*1760*/  LDC R86, c[0x0][0x658] ;  /* 0x00019600ff567b82 */ /* 0x000ee20000000800 */
[----:B------:R-:W-:Y:S01]  /*1770*/  SHF.R.S32.HI R7, RZ, 0x1f, R5 ;  /* 0x0000001fff077819 */ /* 0x000fe20000011405 */
[----:B------:R-:W-:Y:S01]  /*1780*/  UISETP.NE.AND UP0, UPT, UR5, URZ, UPT ;  /* 0x0000003f0500728c */ /* 0x000fe2000bf05270 */
[----:B------:R-:W-:Y:S01]  /*1790*/  SHF.R.S32.HI R3, RZ, 0x5, R3 ;  /* 0x00000005ff037819 */ /* 0x000fe20000011403 */
[----:B------:R-:W-:Y:S01]  /*17a0*/  ULDC UR8, c[0x0][0x284] ;  /* 0x0000a10000087ab9 */ /* 0x000fe20000000800 */
[----:B------:R-:W-:Y:S01]  /*17b0*/  LEA.HI R7, R7, R82, RZ, 0x3 ;  /* 0x0000005207077211 */ /* 0x000fe200078f18ff */
[----:B------:R-:W-:Y:S01]  /*17c0*/  USEL UR7, URZ, 0x1, UP0 ;  /* 0x000000013f077887 */ /* 0x000fe20008000000 */
[----:B------:R-:W-:Y:S01]  /*17d0*/  LOP3.LUT R5, R5, 0xfffffffc, RZ, 0xc0, !PT ;  /* 0xfffffffc05057812 */ /* 0x000fe200078ec0ff */
[----:B------:R-:W4:Y:S01]  /*17e0*/  LDC.64 R88, c[0x0][0x5c8] ;  /* 0x00017200ff587b82 */ /* 0x000f220000000a00 */
[----:B------:R-:W-:Y:S01]  /*17f0*/  LOP3.LUT R7, R7, 0xfffffff8, RZ, 0xc0, !PT ;  /* 0xfffffff807077812 */ /* 0x000fe200078ec0ff */
[----:B------:R-:W-:Y:S01]  /*1800*/  USHF.L.U32 UR47, UR40, 0x1, URZ ;  /* 0x00000001282f7899 */ /* 0x000fe2000800063f */
[----:B------:R-:W-:Y:S01]  /*1810*/  LOP3.LUT R93, R23, 0x1, RZ, 0xfc, !PT ;  /* 0x00000001175d7812 */ /* 0x000fe200078efcff */
[----:B------:R-:W-:Y:S01]  /*1820*/  IMAD.IADD R5, R4, 0x1, -R5 ;  /* 0x0000000104057824 */ /* 0x000fe200078e0a05 */
[----:B------:R-:W-:Y:S01]  /*1830*/  UIADD3 UR42, -UR42, UR40, URZ ;  /* 0x000000282a2a7290 */ /* 0x000fe2000fffe13f */
[----:B------:R-:W-:-:S02]  /*1840*/  IMAD.IADD R82, R82, 0x1, -R7 ;  /* 0x0000000152527824 */ /* 0x000fc400078e0a07 */
[----:B------:R-:W0:Y:S01]  /*1850*/  LDC R6, c[0x0][0x288] ;  /* 0x0000a200ff067b82 */ /* 0x000e220000000800 */
[----:B-1----:R-:W-:Y:S01]  /*1860*/  ULEA UR41, UR4, UR41, 0x18 ;  /* 0x0000002904297291 */ /* 0x002fe2000f8ec03f */
[--C-:B------:R-:W-:Y:S01]  /*1870*/  IMAD R92, R3, -0x10, -R82.reuse ;  /* 0xfffffff0035c7824 */ /* 0x100fe200078e0a52 */
[--C-:B------:R-:W-:Y:S01]  /*1880*/  SHF.R.S32.HI R83, RZ, 0x1f, R82.reuse ;  /* 0x0000001fff537819 */ /* 0x100fe20000011452 */
[----:B------:R-:W-:Y:S01]  /*1890*/  USHF.L.U32 UR4, UR5, 0x3, URZ ;  /* 0x0000000305047899 */ /* 0x000fe2000800063f */
[----:B------:R-:W-:Y:S01]  /*18a0*/  IMAD.MOV.U32 R7, RZ, RZ, 0x1 ;  /* 0x00000001ff077424 */ /* 0x000fe200078e00ff */
[----:B------:R-:W-:Y:S01]  /*18b0*/  UIADD3 UR5, UR41, 0x380, URZ ;  /* 0x0000038029057890 */ /* 0x000fe2000fffe03f */
[----:B------:R-:W-:Y:S01]  /*18c0*/  IMAD.SHL.U32 R84, R5, 0x2, RZ ;  /* 0x0000000205547824 */ /* 0x000fe200078e00ff */
[----:B------:R-:W-:Y:S01]  /*18d0*/  UIADD3 UR6, UR41, 0x14b80, URZ ;  /* 0x00014b8029067890 */ /* 0x000fe2000fffe03f */
[----:B------:R-:W-:Y:S01]  /*18e0*/  IMAD.WIDE R82, R3, 0x10, R82 ;  /* 0x0000001003527825 */ /* 0x000fe200078e0252 */
[----:B------:R-:W-:-:S02]  /*18f0*/  USHF.R.U32.HI UR5, URZ, 0x4, UR5 ;  /* 0x000000043f057899 */ /* 0x000fc40008011605 */
[----:B------:R-:W-:Y:S01]  /*1900*/  USHF.R.U32.HI UR6, URZ, 0x4, UR6 ;  /* 0x000000043f067899 */ /* 0x000fe20008011606 */
[----:B------:R-:W-:Y:S01]  /*1910*/  IMAD.MOV.U32 R3, RZ, RZ, -0x1 ;  /* 0xffffffffff037424 */ /* 0x000fe200078e00ff */
[----:B------:R-:W-:Y:S01]  /*1920*/  UIADD3 UR48, UR41, 0x2a0, URZ ;  /* 0x000002a029307890 */ /* 0x000fe2000fffe03f */
[----:B------:R-:W-:Y:S01]  /*1930*/  IMAD.U32 R94, RZ, RZ, UR7 ;  /* 0x00000007ff5e7e24 */ /* 0x000fe2000f8e00ff */
[----:B------:R-:W-:Y:S01]  /*1940*/  ULOP3.LUT UR4, UR4, 0x8, URZ, 0xc0, !UPT ;  /* 0x0000000804047892 */ /* 0x000fe2000f8ec03f */
[C---:B----4-:R-:W-:Y:S01]  /*1950*/  SHF.L.U64.HI R87, R88.reuse, 0x3, R89 ;  /* 0x0000000358577819 */ /* 0x050fe20000010259 */
[----:B------:R-:W-:Y:S01]  /*1960*/  ULOP3.LUT UR5, UR5, 0x3fff, URZ, 0xc0, !UPT ;  /* 0x00003fff05057892 */ /* 0x000fe2000f8ec03f */
[-C--:B---3--:R-:W-:Y:S01]  /*1970*/  SHF.L.U32 R3, R3, R86.reuse, RZ ;  /* 0x0000005603037219 */ /* 0x088fe200000006ff */
[----:B------:R-:W-:Y:S01]  /*1980*/  ULOP3.LUT UR6, UR6, 0x3fff, URZ, 0xc0, !UPT ;  /* 0x00003fff06067892 */ /* 0x000fe2000f8ec03f */
[----:B------:R-:W-:Y:S01]  /*1990*/  SHF.L.U32 R86, R7, R86, RZ ;  /* 0x0000005607567219 */ /* 0x000fe200000006ff */
[----:B------:R-:W-:Y:S01]  /*19a0*/  IMAD.SHL.U32 R88, R88, 0x8, RZ ;  /* 0x0000000858587824 */ /* 0x000fe200078e00ff */
[----:B------:R-:W-:Y:S01]  /*19b0*/  LOP3.LUT R91, RZ, R3, RZ, 0x33, !PT ;  /* 0x00000003ff5b7212 */ /* 0x000fe200078e33ff */
[----:B0-----:R-:W-:Y:S01]  /*19c0*/  IMAD R89, R5, -0x2, R6 ;  /* 0xfffffffe05597824 */ /* 0x001fe200078e0206 */
[----:B------:R-:W-:Y:S01]  /*19d0*/  SHF.R.S32.HI R85, RZ, 0x1f, R84 ;  /* 0x0000001fff557819 */ /* 0x000fe20000011454 */
[----:B------:R-:W-:Y:S01]  /*19e0*/  VIADD R92, R92, UR8 ;  /* 0x000000085c5c7c36 */ /* 0x000fe20008000000 */
[----:B------:R-:W-:-:S02]  /*19f0*/  ULEA UR43, UR43, UR48, 0x3 ;  /* 0x000000302b2b7291 */ /* 0x000fc4000f8e183f */
[----:B------:R-:W-:Y:S02]  /*1a00*/  ULOP3.LUT UR49, UR4, 0x8, URZ, 0x3c, !UPT ;  /* 0x0000000804317892 */ /* 0x000fe4000f8e3c3f */
[----:B------:R-:W-:Y:S02]  /*1a10*/  ULOP3.LUT UR44, UR4, 0x18, URZ, 0x3c, !UPT ;  /* 0x00000018042c7892 */ /* 0x000fe4000f8e3c3f */
[----:B------:R-:W-:Y:S02]  /*1a20*/  ULOP3.LUT UR45, UR5, 0x10000, URZ, 0xfc, !UPT ;  /* 0x00010000052d7892 */ /* 0x000fe4000f8efc3f */
[----:B------:R-:W-:Y:S01]  /*1a30*/  ULOP3.LUT UR46, UR6, 0x10000, URZ, 0xfc, !UPT ;  /* 0x00010000062e7892 */ /* 0x000fe2000f8efc3f */
[----:B--2---:R-:W-:-:S11]  /*1a40*/  SHF.L.U64.HI R90, R8, 0x1, R0 ;  /* 0x00000001085a7819 */ /* 0x004fd60000010200 */
.L_x_147:
[----:B------:R-:W-:-:S04]  /*1a50*/  SHF.L.U32 R0, R94, 0x1f, RZ ;  /* 0x0000001f5e007819 */ /* 0x000fc800000006ff */
[----:B------:R-:W0:Y:S02]  /*1a60*/  SYNCS.PHASECHK.TRANS64.TRYWAIT P0, [UR43+-0x8], R0 ;  /* 0xfffff800ff0075a7 */ /* 0x000e24000800016b */
[----:B0--3--:R-:W-:Y:S05]  /*1a70*/  @!P0 BRA `(.L_x_16) ;  /* 0x0000006c00f48947 */ /* 0x009fea0003800000 */
.L_x_206:
[----:B------:R-:W-:Y:S02]  /*1a80*/  ULDC UR4, c[0x0][0x28c] ;  /* 0x0000a30000047ab9 */ /* 0x000fe40000000800 */
[----:B------:R-:W-:-:S13]  /*1a90*/  ISETP.LT.AND P0, PT, RZ, UR4, PT ;  /* 0x00000004ff007c0c */ /* 0x000fda000bf01270 */
[----:B------:R-:W-:Y:S05]  /*1aa0*/  @P0 BRA `(.L_x_17) ;  /* 0x0000000000400947 */ /* 0x000fea0003800000 */
[----:B0-----:R-:W-:Y:S01]  /*1ab0*/  MOV R0, 0x0 ;  /* 0x0000000000007802 */ /* 0x001fe20000000f00 */
[----:B------:R-:W-:Y:S01]  /*1ac0*/  ULDC.64 UR4, c[0x4][0x68] ;  /* 0x01001a0000047ab9 */ /* 0x000fe20000000a00 */
[----:B------:R-:W-:Y:S01]  /*1ad0*/  ULDC.64 UR6, c[0x4][0x8] ;  /* 0x0100020000067ab9 */ /* 0x000fe20000000a00 */
[----:B------:R-:W-:Y:S01]  /*1ae0*/  IMAD.U32 R4, RZ, RZ, UR4 ;  /* 0x00000004ff047e24 */ /* 0x000fe2000f8e00ff */
[----:B------:R0:W1:Y:S01]  /*1af0*/  LDC.64 R14, c[0x4][R0] ;  /* 0x01000000000e7b82 */ /* 0x0000620000000a00 */
[----:B------:R-:W-:Y:S01]  /*1b00*/  IMAD.U32 R5, RZ, RZ, UR5 ;  /* 0x00000005ff057e24 */ /* 0x000fe2000f8e00ff */
[----:B------:R-:W-:Y:S01]  /*1b10*/  ULDC.64 UR4, c[0x4][0x70] ;  /* 0x01001c0000047ab9 */ /* 0x000fe20000000a00 */
[----:B------:R-:W-:Y:S02]  /*1b20*/  IMAD.U32 R10, RZ, RZ, UR6 ;  /* 0x00000006ff0a7e24 */ /* 0x000fe4000f8e00ff */
[----:B------:R-:W-:Y:S02]  /*1b30*/  IMAD.U32 R6, RZ, RZ, UR4 ;  /* 0x00000004ff067e24 */ /* 0x000fe4000f8e00ff */
[----:B------:R-:W-:-:S02]  /*1b40*/  IMAD.U32 R7, RZ, RZ, UR5 ;  /* 0x00000005ff077e24 */ /* 0x000fc4000f8e00ff */
[----:B------:R-:W-:Y:S02]  /*1b50*/  IMAD.U32 R11, RZ, RZ, UR7 ;  /* 0x00000007ff0b7e24 */ /* 0x000fe4000f8e00ff */
[----:B------:R-:W-:Y:S02]  /*1b60*/  IMAD.MOV.U32 R8, RZ, RZ, 0x1e1 ;  /* 0x000001e1ff087424 */ /* 0x000fe400078e00ff */
[----:B------:R-:W-:Y:S02]  /*1b70*/  IMAD.MOV.U32 R12, RZ, RZ, 0x1 ;  /* 0x00000001ff0c7424 */ /* 0x000fe400078e00ff */
[----:B0-----:R-:W-:-:S07]  /*1b80*/  IMAD.MOV.U32 R13, RZ, RZ, RZ ;  /* 0x000000ffff0d7224 */ /* 0x001fce00078e00ff */
[----:B------:R-:W-:-:S07]  /*1b90*/  LEPC R20, `(.L_x_17) ;  /* 0x000000001014794e */ /* 0x000fce0000000000 */
[----:B-1---5:R-:W-:Y:S05]  /*1ba0*/  CALL.ABS.NOINC R14 ;  /* 0x000000000e007343 */ /* 0x022fea0003c00000 */
.L_x_17:
[----:B------:R-:W-:-:S13]  /*1bb0*/  ISETP.NE.AND P0, PT, R93, 0x3, PT ;  /* 0x000000035d00780c */ /* 0x000fda0003f05270 */
[----:B------:R-:W-:Y:S05]  /*1bc0*/  @!P0 BRA `(.L_x_18) ;  /* 0x0000000000048947 */ /* 0x000fea0003800000 */
[----:B------:R-:W-:Y:S01]  /*1bd0*/  BPT.TRAP 0x1 ;  /* 0x000000040000795c */ /* 0x000fe20000300000 */
.L_x_18:
[----:B0-----:R-:W-:Y:S02]  /*1be0*/  IMAD.U32 R3, RZ, RZ, UR38 ;  /* 0x00000026ff037e24 */ /* 0x001fe4000f8e00ff */
[----:B------:R-:W-:-:S03]  /*1bf0*/  IMAD.U32 R0, RZ, RZ, UR39 ;  /* 0x00000027ff007e24 */ /* 0x000fc6000f8e00ff */
[----:B------:R-:W-:Y:S02]  /*1c00*/  LEA R3, R3, UR41, 0x3 ;  /* 0x0000002903037c11 */ /* 0x000fe4000f8e18ff */
[----:B------:R-:W-:-:S04]  /*1c10*/  SHF.L.U32 R0, R0, 0x1f, RZ ;  /* 0x0000001f00007819 */ /* 0x000fc800000006ff */
[----:B------:R0:W1:Y:S01]  /*1c20*/  SYNCS.PHASECHK.TRANS64.TRYWAIT P1, [R3+URZ], R0 ;  /* 0x00000000030075a7 */ /* 0x000062000802017f */
[----:B------:R-:W-:Y:S05]  /*1c30*/  @!P0 BRA `(.L_x_19) ;  /* 0x0000000000048947 */ /* 0x000fea0003800000 */
[----:B------:R-:W-:Y:S01]  /*1c40*/  BPT.TRAP 0x1 ;  /* 0x000000040000795c */ /* 0x000fe20000300000 */
.L_x_19:
[----:B-1----:R-:W-:Y:S05]  /*1c50*/  @P1 BRA `(.L_x_20) ;  /* 0x0000000000081947 */ /* 0x002fea0003800000 */
[----:B------:R-:W1:Y:S02]  /*1c60*/  SYNCS.PHASECHK.TRANS64.TRYWAIT P1, [R3+URZ], R0 ;  /* 0x00000000030075a7 */ /* 0x000e64000802017f */
[----:B-1----:R-:W-:Y:S05]  /*1c70*/  @!P1 BRA `(.L_x_21) ;  /* 0x0000006c008c9947 */ /* 0x002fea0003800000 */
.L_x_20:
[----:B------:R-:W-:Y:S05]  /*1c80*/  WARPSYNC.ALL ;  /* 0x0000000000007948 */ /* 0x000fea0003800000 */
[----:B------:R-:W-:Y:S01]  /*1c90*/  ULEA UR4, UR38, UR45, 0x7 ;  /* 0x0000002d26047291 */ /* 0x000fe2000f8e383f */
[----:B------:R-:W-:Y:S01]  /*1ca0*/  WARPGROUP.ARRIVE ;  /* 0x00000000000079c5 */ /* 0x000fe20000000000 */
[----:B------:R-:W-:Y:S01]  /*1cb0*/  UIMAD UR8, UR38, 0xe0, UR46 ;  /* 0x000000e0260878a4 */ /* 0x000fe2000f8e022e */
[----:B01----:R-:W-:Y:S01]  /*1cc0*/  IMAD.U32 R0, RZ, RZ, UR42 ;  /* 0x0000002aff007e24 */ /* 0x003fe2000f8e00ff */
[----:B------:R-:W-:Y:S01]  /*1cd0*/  UMOV UR5, 0xc0000010 ;  /* 0xc000001000057882 */ /* 0x000fe20000000000 */
[----:B------:R-:W-:Y:S01]  /*1ce0*/  UMOV UR7, 0xc0000010 ;  /* 0xc000001000077882 */ /* 0x000fe20000000000 */
[----:B------:R-:W-:-:S02]  /*1cf0*/  UIADD3 UR9, UR8, 0x20, URZ ;  /* 0x0000002008097890 */ /* 0x000fc4000fffe03f */
[----:B------:R-:W-:Y:S01]  /*1d00*/  UIADD3 UR10, UR8, 0x40, URZ ;  /* 0x00000040080a7890 */ /* 0x000fe2000fffe03f */
[----:B------:R-:W-:Y:S01]  /*1d10*/  ISETP.GE.AND P1, PT, R0, 0x1, PT ;  /* 0x000000010000780c */ /* 0x000fe20003f26270 */
[----:B------:R-:W-:Y:S01]  /*1d20*/  UMOV UR6, UR8 ;  /* 0x0000000800067c82 */ /* 0x000fe20008000000 */
[----:B------:R-:W-:Y:S01]  /*1d30*/  UIADD3 UR11, UR8, 0x60, URZ ;  /* 0x00000060080b7890 */ /* 0x000fe2000fffe03f */
[----:B------:R-:W-:Y:S01]  /*1d40*/  HGMMA.64x16x16.F32 R72, gdesc[UR4], RZ, !UPT, gsb0 ;  /* 0x00200000044879f0 */ /* 0x000fe2000c0008ff */
[----:B------:R-:W-:Y:S01]  /*1d50*/  UMOV UR6, UR9 ;  /* 0x0000000900067c82 */ /* 0x000fe20008000000 */
[----:B------:R-:W-:Y:S01]  /*1d60*/  UMOV UR7, 0xc0000010 ;  /* 0xc000001000077882 */ /* 0x000fe20000000000 */
[----:B------:R-:W-:Y:S01]  /*1d70*/  UIADD3 UR9, UR8, 0x80, URZ ;  /* 0x0000008008097890 */ /* 0x000fe2000fffe03f */
[----:B------:R-:W-:Y:S02]  /*1d80*/  WARPGROUP.DEPBAR.LE gsb0, 0x0 ;  /* 0x00008000000079c5 */ /* 0x000fe40000010000 */
[----:B------:R-:W-:-:S06]  /*1d90*/  WARPGROUP.ARRIVE ;  /* 0x00000000000079c5 */ /* 0x000fcc0000000000 */
[----:B------:R-:W-:Y:S01]  /*1da0*/  HGMMA.64x16x16.F32 R64, gdesc[UR4], RZ, !UPT, gsb0 ;  /* 0x00200000044079f0 */ /* 0x000fe2000c0008ff */
[----:B------:R-:W-:Y:S01]  /*1db0*/  UMOV UR6, UR10 ;  /* 0x0000000a00067c82 */ /* 0x000fe20008000000 */
[----:B------:R-:W-:Y:S01]  /*1dc0*/  UMOV UR7, 0xc0000010 ;  /* 0xc000001000077882 */ /* 0x000fe20000000000 */
[----:B------:R-:W-:Y:S02]  /*1dd0*/  UIADD3 UR10, UR8, 0xa0, URZ ;  /* 0x000000a0080a7890 */ /* 0x000fe4000fffe03f */
[----:B------:R-:W-:Y:S01]  /*1de0*/  UIADD3 UR8, UR8, 0xc0, URZ ;  /* 0x000000c008087890 */ /* 0x000fe2000fffe03f */
[----:B------:R-:W-:Y:S02]  /*1df0*/  WARPGROUP.DEPBAR.LE gsb0, 0x0 ;  /* 0x00008000000079c5 */ /* 0x000fe40000010000 */
[----:B------:R-:W-:-:S06]  /*1e00*/  WARPGROUP.ARRIVE ;  /* 0x00000000000079c5 */ /* 0x000fcc0000000000 */
[----:B------:R-:W-:Y:S01]  /*1e10*/  HGMMA.64x16x16.F32 R56, gdesc[UR4], RZ, !UPT, gsb0 ;  /* 0x00200000043879f0 */ /* 0x000fe2000c0008ff */
[----:B------:R-:W-:Y:S01]  /*1e20*/  UMOV UR6, UR11 ;  /* 0x0000000b00067c82 */ /* 0x000fe20008000000 */
[----:B------:R-:W-:Y:S01]  /*1e30*/  UMOV UR7, 0xc0000010 ;  /* 0xc000001000077882 */ /* 0x000fe20000000000 */
        /* <DEDUP_REMOVED lines=17> */
[----:B------:R-:W-:Y:S03]  /*1f50*/  HGMMA.64x16x16.F32 R24, gdesc[UR4], RZ, !UPT, gsb0 ;  /* 0x00200000041879f0 */ /* 0x000fe6000c0008ff */
[----:B------:R-:W-:Y:S02]  /*1f60*/  WARPGROUP.DEPBAR.LE gsb0, 0x0 ;  /* 0x00008000000079c5 */ /* 0x000fe40000010000 */
[----:B------:R-:W-:Y:S05]  /*1f70*/  @!P1 BRA `(.L_x_22) ;  /* 0x0000000400489947 */ /* 0x000fea0003800000 */
[----:B------:R-:W-:Y:S01]  /*1f80*/  UIADD3 UR8, UR38, 0x1, URZ ;  /* 0x0000000126087890 */ /* 0x000fe2000fffe03f */
[----:B------:R-:W-:Y:S01]  /*1f90*/  IMAD.U32 R0, RZ, RZ, UR42 ;  /* 0x0000002aff007e24 */ /* 0x000fe2000f8e00ff */
[----:B------:R-:W-:Y:S02]  /*1fa0*/  UMOV UR9, UR38 ;  /* 0x0000002600097c82 */ /* 0x000fe40008000000 */
[----:B------:R-:W-:-:S04]  /*1fb0*/  UISETP.NE.AND UP0, UPT, UR8, 0x29, UPT ;  /* 0x000000290800788c */ /* 0x000fc8000bf05270 */
[----:B------:R-:W-:Y:S02]  /*1fc0*/  USEL UR4, URZ, 0x1, UP0 ;  /* 0x000000013f047887 */ /* 0x000fe40008000000 */
[----:B------:R-:W-:Y:S02]  /*1fd0*/  USEL UR8, UR8, URZ, UP0 ;  /* 0x0000003f08087287 */ /* 0x000fe40008000000 */
[----:B------:R-:W-:-:S06]  /*1fe0*/  ULOP3.LUT UR4, UR39, UR4, URZ, 0x3c, !UPT ;  /* 0x0000000427047292 */ /* 0x000fcc000f8e3c3f */
[----:B------:R-:W-:-:S07]  /*1ff0*/  IMAD.U32 R5, RZ, RZ, UR4 ;  /* 0x00000004ff057e24 */ /* 0x000fce000f8e00ff */
.L_x_29:
[----:B01----:R-:W-:Y:S05]  /*2000*/  @!P0 BRA `(.L_x_23) ;  /* 0x0000000000048947 */ /* 0x003fea0003800000 */
[----:B------:R-:W-:Y:S01]  /*2010*/  BPT.TRAP 0x1 ;  /* 0x000000040000795c */ /* 0x000fe20000300000 */
.L_x_23:
[----:B------:R-:W-:Y:S01]  /*2020*/  ULEA UR4, UR8, UR41, 0x3 ;  /* 0x0000002908047291 */ /* 0x000fe2000f8e183f */
[----:B------:R-:W-:-:S08]  /*2030*/  SHF.L.U32 R3, R5, 0x1f, RZ ;  /* 0x0000001f05037819 */ /* 0x000fd000000006ff */
[----:B------:R0:W1:Y:S01]  /*2040*/  SYNCS.PHASECHK.TRANS64.TRYWAIT P1, [UR4], R3 ;  /* 0x00000003ff0075a7 */ /* 0x0000620008020144 */
[----:B------:R-:W-:Y:S05]  /*2050*/  @!P0 BRA `(.L_x_24) ;  /* 0x0000000000048947 */ /* 0x000fea0003800000 */
[----:B------:R-:W-:Y:S01]  /*2060*/  BPT.TRAP 0x1 ;  /* 0x000000040000795c */ /* 0x000fe20000300000 */
.L_x_24:
[----:B-1----:R-:W-:Y:S05]  /*2070*/  @P1 BRA `(.L_x_25) ;  /* 0x0000000000081947 */ /* 0x002fea0003800000 */
[----:B------:R-:W1:Y:S02]  /*2080*/  SYNCS.PHASECHK.TRANS64.TRYWAIT P1, [UR4], R3 ;  /* 0x00000003ff0075a7 */ /* 0x000e640008020144 */
[----:B-1----:R-:W-:Y:S05]  /*2090*/  @!P1 BRA `(.L_x_26) ;  /* 0x0000006800989947 */ /* 0x002fea0003800000 */
.L_x_25:
[----:B------:R-:W-:Y:S01]  /*20a0*/  ULEA UR4, UR8, UR45, 0x7 ;  /* 0x0000002d08047291 */ /* 0x000fe2000f8e383f */
[----:B------:R-:W-:Y:S01]  /*20b0*/  WARPGROUP.ARRIVE ;  /* 0x00000000000079c5 */ /* 0x000fe20000000000 */
[----:B------:R-:W-:Y:S01]  /*20c0*/  UIMAD UR10, UR8, 0xe0, UR46 ;  /* 0x000000e0080a78a4 */ /* 0x000fe2000f8e022e */
[----:B------:R-:W-:Y:S01]  /*20d0*/  UMOV UR5, 0xc0000010 ;  /* 0xc000001000057882 */ /* 0x000fe20000000000 */
[----:B------:R-:W-:Y:S02]  /*20e0*/  UMOV UR7, 0xc0000010 ;  /* 0xc000001000077882 */ /* 0x000fe40000000000 */
[----:B------:R-:W-:Y:S02]  /*20f0*/  UIADD3 UR11, UR10, 0x20, URZ ;  /* 0x000000200a0b7890 */ /* 0x000fe4000fffe03f */
[----:B------:R-:W-:Y:S02]  /*2100*/  UIADD3 UR12, UR10, 0x40, URZ ;  /* 0x000000400a0c7890 */ /* 0x000fe4000fffe03f */
[----:B------:R-:W-:Y:S01]  /*2110*/  UMOV UR6, UR10 ;  /* 0x0000000a00067c82 */ /* 0x000fe20008000000 */
[----:B------:R-:W-:Y:S01]  /*2120*/  UIADD3 UR13, UR10, 0x60, URZ ;  /* 0x000000600a0d7890 */ /* 0x000fe2000fffe03f */
[----:B------:R-:W-:Y:S01]  /*2130*/  HGMMA.64x16x16.F32 R72, gdesc[UR4], R72, gsb0 ;  /* 0x00200000044879f0 */ /* 0x000fe20008000848 */
[----:B------:R-:W-:Y:S01]  /*2140*/  UMOV UR6, UR11 ;  /* 0x0000000b00067c82 */ /* 0x000fe20008000000 */
[----:B------:R-:W-:Y:S01]  /*2150*/  UMOV UR7, 0xc0000010 ;  /* 0xc000001000077882 */ /* 0x000fe20000000000 */
[----:B------:R-:W-:Y:S01]  /*2160*/  UIADD3 UR11, UR10, 0x80, URZ ;  /* 0x000000800a0b7890 */ /* 0x000fe2000fffe03f */
[----:B------:R-:W-:-:S02]  /*2170*/  WARPGROUP.DEPBAR.LE gsb0, 0x0 ;  /* 0x00008000000079c5 */ /* 0x000fc40000010000 */
[----:B------:R-:W-:-:S06]  /*2180*/  WARPGROUP.ARRIVE ;  /* 0x00000000000079c5 */ /* 0x000fcc0000000000 */
[----:B------:R-:W-:Y:S01]  /*2190*/  HGMMA.64x16x16.F32 R64, gdesc[UR4], R64, gsb0 ;  /* 0x00200000044079f0 */ /* 0x000fe20008000840 */
[----:B------:R-:W-:Y:S01]  /*21a0*/  UMOV UR6, UR12 ;  /* 0x0000000c00067c82 */ /* 0x000fe20008000000 */
[----:B------:R-:W-:Y:S01]  /*21b0*/  UMOV UR7, 0xc0000010 ;  /* 0xc000001000077882 */ /* 0x000fe20000000000 */
[----:B------:R-:W-:Y:S02]  /*21c0*/  UIADD3 UR12, UR10, 0xa0, URZ ;  /* 0x000000a00a0c7890 */ /* 0x000fe4000fffe03f */
[----:B------:R-:W-:Y:S01]  /*21d0*/  UIADD3 UR10, UR10, 0xc0, URZ ;  /* 0x000000c00a0a7890 */ /* 0x000fe2000fffe03f */
[----:B------:R-:W-:Y:S02]  /*21e0*/  WARPGROUP.DEPBAR.LE gsb0, 0x0 ;  /* 0x00008000000079c5 */ /* 0x000fe40000010000 */
[----:B------:R-:W-:-:S06]  /*21f0*/  WARPGROUP.ARRIVE ;  /* 0x00000000000079c5 */ /* 0x000fcc0000000000 */
[----:B------:R-:W-:Y:S01]  /*2200*/  HGMMA.64x16x16.F32 R56, gdesc[UR4], R56, gsb0 ;  /* 0x00200000043879f0 */ /* 0x000fe20008000838 */
[----:B------:R-:W-:Y:S01]  /*2210*/  UMOV UR6, UR13 ;  /* 0x0000000d00067c82 */ /* 0x000fe20008000000 */
[----:B------:R-:W-:Y:S01]  /*2220*/  UMOV UR7, 0xc0000010 ;  /* 0xc000001000077882 */ /* 0x000fe20000000000 */
        /* <DEDUP_REMOVED lines=17> */
[----:B------:R-:W-:Y:S03]  /*2340*/  HGMMA.64x16x16.F32 R24, gdesc[UR4], R24, gsb0 ;  /* 0x00200000041879f0 */ /* 0x000fe60008000818 */
[----:B------:R-:W-:Y:S02]  /*2350*/  WARPGROUP.DEPBAR.LE gsb0, 0x0 ;  /* 0x00008000000079c5 */ /* 0x000fe40000010000 */
[----:B------:R-:W-:Y:S05]  /*2360*/  @!P0 BRA `(.L_x_27) ;  /* 0x0000000000048947 */ /* 0x000fea0003800000 */
[----:B------:R-:W-:Y:S01]  /*2370*/  BPT.TRAP 0x1 ;  /* 0x000000040000795c */ /* 0x000fe20000300000 */
.L_x_27:
[----:B------:R-:W-:Y:S01]  /*2380*/  ULEA UR4, UR9, UR41, 0x3 ;  /* 0x0000002909047291 */ /* 0x000fe2000f8e183f */
[----:B------:R-:W-:-:S03]  /*2390*/  ISETP.GT.U32.AND P1, PT, R23, 0x1, PT ;  /* 0x000000011700780c */ /* 0x000fc60003f24070 */
[----:B------:R-:W-:-:S04]  /*23a0*/  UIADD3 UR4, UR4, 0x148, URZ ;  /* 0x0000014804047890 */ /* 0x000fc8000fffe03f */
[----:B------:R-:W-:-:S09]  /*23b0*/  UPRMT UR4, URZ, 0x654, UR4 ;  /* 0x000006543f047896 */ /* 0x000fd20008000004 */
[----:B------:R-:W-:Y:S01]  /*23c0*/  SYNCS.ARRIVE.TRANS64.RED.A1T0 RZ, [UR4], RZ ;  /* 0x000000ffffff79a7 */ /* 0x000fe20008100404 */
[----:B------:R-:W-:Y:S05]  /*23d0*/  @P1 BRA `(.L_x_28) ;  /* 0x0000000000041947 */ /* 0x000fea0003800000 */
[----:B------:R-:W-:Y:S01]  /*23e0*/  BPT.TRAP 0x1 ;  /* 0x000000040000795c */ /* 0x000fe20000300000 */
.L_x_28:
[----:B------:R-:W-:Y:S01]  /*23f0*/  UIADD3 UR8, UR8, 0x1, URZ ;  /* 0x0000000108087890 */ /* 0x000fe2000fffe03f */
[C---:B------:R-:W-:Y:S01]  /*2400*/  ISETP.GT.AND P1, PT, R0.reuse, 0x1, PT ;  /* 0x000000010000780c */ /* 0x040fe20003f24270 */
[----:B------:R-:W-:Y:S01]  /*2410*/  UIADD3 UR9, UR9, 0x1, URZ ;  /* 0x0000000109097890 */ /* 0x000fe2000fffe03f */
[----:B------:R-:W-:Y:S01]  /*2420*/  VIADD R0, R0, 0xffffffff ;  /* 0xffffffff00007836 */ /* 0x000fe20000000000 */
[----:B------:R-:W-:Y:S02]  /*2430*/  UISETP.NE.AND UP0, UPT, UR8, 0x29, UPT ;  /* 0x000000290800788c */ /* 0x000fe4000bf05270 */
[----:B------:R-:W-:Y:S02]  /*2440*/  UISETP.NE.AND UP1, UPT, UR9, 0x29, UPT ;  /* 0x000000290900788c */ /* 0x000fe4000bf25270 */
[----:B------:R-:W-:Y:S02]  /*2450*/  USEL UR4, URZ, 0x1, UP0 ;  /* 0x000000013f047887 */ /* 0x000fe40008000000 */
[----:B------:R-:W-:-:S02]  /*2460*/  USEL UR8, UR8, URZ, UP0 ;  /* 0x0000003f08087287 */ /* 0x000fc40008000000 */
[----:B------:R-:W-:Y:S02]  /*2470*/  USEL UR9, UR9, URZ, UP1 ;  /* 0x0000003f09097287 */ /* 0x000fe40008800000 */
[----:B------:R-:W-:Y:S01]  /*2480*/  LOP3.LUT R5, R5, UR4, RZ, 0x3c, !PT ;  /* 0x0000000405057c12 */ /* 0x000fe2000f8e3cff */
[----:B------:R-:W-:Y:S09]  /*2490*/  @P1 BRA `(.L_x_29) ;  /* 0xfffffff800d81947 */ /* 0x000ff2000383ffff */
.L_x_22:
[----:B------:R-:W2:Y:S01]  /*24a0*/  LDC R0, c[0x0][0x28c] ;  /* 0x0000a300ff007b82 */ /* 0x000ea20000000800 */
[----:B01----:R-:W-:-:S04]  /*24b0*/  IMAD.U32 R3, RZ, RZ, UR49 ;  /* 0x00000031ff037e24 */ /* 0x003fc8000f8e00ff */
[----:B------:R0:W-:Y:S01]  /*24c0*/  SYNCS.ARRIVE.TRANS64.A1T0 RZ, [R3+UR48], RZ ;  /* 0x000000ff03ff79a7 */ /* 0x0001e20008100030 */
[----:B--2---:R-:W-:-:S13]  /*24d0*/  ISETP.GE.AND P1, PT, R0, 0x1, PT ;  /* 0x000000010000780c */ /* 0x004fda0003f26270 */
[----:B0-----:R-:W-:Y:S05]  /*24e0*/  @!P1 BRA `(.L_x_30) ;  /* 0x0000000000349947 */ /* 0x001fea0003800000 */
[----:B------:R-:W-:Y:S05]  /*24f0*/  @!P0 BRA `(.L_x_31) ;  /* 0x0000000000048947 */ /* 0x000fea0003800000 */
[----:B------:R-:W-:Y:S01]  /*2500*/  BPT.TRAP 0x1 ;  /* 0x000000040000795c */ /* 0x000fe20000300000 */
.L_x_31:
[----:B------:R-:W-:Y:S01]  /*2510*/  UIADD3 UR6, UR38, UR42, URZ ;  /* 0x0000002a26067290 */ /* 0x000fe2000fffe03f */
[----:B------:R-:W-:-:S03]  /*2520*/  ISETP.GT.U32.AND P0, PT, R23, 0x1, PT ;  /* 0x000000011700780c */ /* 0x000fc60003f04070 */
[----:B------:R-:W-:-:S04]  /*2530*/  UIMAD.WIDE.U32 UR4, UR6, -0x3831f383, URZ ;  /* 0xc7ce0c7d060478a5 */ /* 0x000fc8000f8e003f */
[----:B------:R-:W-:-:S04]  /*2540*/  USHF.R.U32.HI UR4, URZ, 0x5, UR5 ;  /* 0x000000053f047899 */ /* 0x000fc80008011605 */
[----:B------:R-:W-:-:S04]  /*2550*/  UIMAD UR6, UR4, -0x29, UR6 ;  /* 0xffffffd7040678a4 */ /* 0x000fc8000f8e0206 */
[----:B------:R-:W-:-:S04]  /*2560*/  ULEA UR6, UR6, UR41, 0x3 ;  /* 0x0000002906067291 */ /* 0x000fc8000f8e183f */
[----:B------:R-:W-:-:S04]  /*2570*/  UIADD3 UR6, UR6, 0x148, URZ ;  /* 0x0000014806067890 */ /* 0x000fc8000fffe03f */
[----:B------:R-:W-:-:S09]  /*2580*/  UPRMT UR6, URZ, 0x654, UR6 ;  /* 0x000006543f067896 */ /* 0x000fd20008000006 */
[----:B------:R-:W-:Y:S01]  /*2590*/  SYNCS.ARRIVE.TRANS64.RED.A1T0 RZ, [UR6], RZ ;  /* 0x000000ffffff79a7 */ /* 0x000fe20008100406 */
[----:B------:R-:W-:Y:S05]  /*25a0*/  @P0 BRA `(.L_x_30) ;  /* 0x0000000000040947 */ /* 0x000fea0003800000 */
[----:B------:R-:W-:Y:S01]  /*25b0*/  BPT.TRAP 0x1 ;  /* 0x000000040000795c */ /* 0x000fe20000300000 */
.L_x_30:
[----:B------:R-:W-:Y:S01]  /*25c0*/  SHF.L.U32 R0, R94, 0x1f, RZ ;  /* 0x0000001f5e007819 */ /* 0x000fe200000006ff */
[----:B------:R-:W-:Y:S01]  /*25d0*/  UIADD3 UR38, UR38, UR47, URZ ;  /* 0x0000002f26267290 */ /* 0x000fe2000fffe03f */
[----:B------:R-:W-:Y:S01]  /*25e0*/  SHF.R.S32.HI R11, RZ, 0x1f, R19 ;  /* 0x0000001fff0b7819 */ /* 0x000fe20000011413 */
[----:B------:R-:W-:Y:S01]  /*25f0*/  UISETP.GE.U32.AND UP1, UPT, UR47, 0x29, UPT ;  /* 0x000000292f00788c */ /* 0x000fe2000bf26070 */
[----:B------:R-:W0:Y:S01]  /*2600*/  SYNCS.PHASECHK.TRANS64.TRYWAIT P0, [UR43+0x8], R0 ;  /* 0x00000800ff0075a7 */ /* 0x000e22000800016b */
[----:B------:R-:W-:Y:S02]  /*2610*/  UISETP.GT.U32.AND UP0, UPT, UR38, 0x28, UPT ;  /* 0x000000282600788c */ /* 0x000fe4000bf04070 */
[----:B------:R-:W-:Y:S02]  /*2620*/  UIMAD.WIDE.U32 UR4, UR38, -0x3831f383, URZ ;  /* 0xc7ce0c7d260478a5 */ /* 0x000fe4000f8e003f */
[----:B------:R-:W-:Y:S02]  /*2630*/  UISETP.LT.U32.AND UP0, UPT, UR47, 0x29, UP0 ;  /* 0x000000292f00788c */ /* 0x000fe40008701070 */
[----:B------:R-:W-:-:S02]  /*2640*/  USHF.R.U32.HI UR4, URZ, 0x5, UR5 ;  /* 0x000000053f047899 */ /* 0x000fc40008011605 */
[----:B------:R-:W-:Y:S02]  /*2650*/  USEL UR6, URZ, 0x1, !UP0 ;  /* 0x000000013f067887 */ /* 0x000fe4000c000000 */
[----:B------:R-:W-:Y:S02]  /*2660*/  UIMAD UR38, UR4, -0x29, UR38 ;  /* 0xffffffd7042678a4 */ /* 0x000fe4000f8e0226 */
[----:B------:R-:W-:-:S04]  /*2670*/  ULOP3.LUT UR39, UR39, UR6, URZ, 0x3c, !UPT ;  /* 0x0000000627277292 */ /* 0x000fc8000f8e3c3f */
[----:B------:R-:W-:Y:S01]  /*2680*/  @UP1 ULOP3.LUT UR39, UR39, 0x1, UR4, 0x78, !UPT ;  /* 0x0000000127271892 */ /* 0x000fe2000f8e7804 */
[----:B0-----:R-:W-:Y:S11]  /*2690*/  @!P0 BRA `(.L_x_32) ;  /* 0x0000006400308947 */ /* 0x001ff60003800000 */
.L_x_207:
[----:B------:R-:W-:Y:S01]  /*26a0*/  IMAD.SHL.U32 R7, R22, 0x40, RZ ;  /* 0x0000004016077824 */ /* 0x000fe200078e00ff */
[----:B------:R-:W-:Y:S01]  /*26b0*/  ULDC UR6, c[0x0][0x284] ;  /* 0x0000a10000067ab9 */ /* 0x000fe20000000800 */
[----:B------:R-:W-:Y:S01]  /*26c0*/  IMAD R14, R18, 0x70, RZ ;  /* 0x00000070120e7824 */ /* 0x000fe200078e02ff */
[----:B------:R-:W-:Y:S01]  /*26d0*/  ULDC.64 UR4, c[0x0][0x5d0] ;  /* 0x0001740000047ab9 */ /* 0x000fe20000000a00 */
[----:B------:R-:W-:Y:S01]  /*26e0*/  IMAD.WIDE R20, R22, 0x40, R82 ;  /* 0x0000004016147825 */ /* 0x000fe200078e0252 */
[----:B------:R-:W-:Y:S01]  /*26f0*/  ISETP.GE.AND P0, PT, R7, UR6, PT ;  /* 0x0000000607007c0c */ /* 0x000fe2000bf06270 */
[----:B------:R-:W-:Y:S01]  /*2700*/  ULDC UR6, c[0x0][0x288] ;  /* 0x0000a20000067ab9 */ /* 0x000fe20000000800 */
[----:B------:R-:W-:Y:S01]  /*2710*/  SHF.R.S32.HI R15, RZ, 0x1f, R14 ;  /* 0x0000001fff0f7819 */ /* 0x000fe2000001140e */
[----:B0-----:R-:W-:Y:S01]  /*2720*/  IMAD R0, R11, UR4, RZ ;  /* 0x000000040b007c24 */ /* 0x001fe2000f8e02ff */
[----:B------:R-:W-:Y:S01]  /*2730*/  ISETP.GE.OR P0, PT, R14, UR6, P0 ;  /* 0x000000060e007c0c */ /* 0x000fe20008706670 */
[----:B------:R-:W-:-:S04]  /*2740*/  IMAD.WIDE.U32 R4, R19, UR4, R84 ;  /* 0x0000000413047c25 */ /* 0x000fc8000f8e0054 */
[----:B------:R-:W-:Y:S01]  /*2750*/  IMAD R3, R19, UR5, R0 ;  /* 0x0000000513037c24 */ /* 0x000fe2000f8e0200 */
[----:B------:R-:W-:Y:S01]  /*2760*/  IADD3 R4, P1, R14, R4, RZ ;  /* 0x000000040e047210 */ /* 0x000fe20007f3e0ff */
[----:B------:R-:W-:Y:S02]  /*2770*/  ULDC.64 UR4, c[0x0][0x5c8] ;  /* 0x0001720000047ab9 */ /* 0x000fe40000000a00 */
[----:B------:R-:W-:Y:S01]  /*2780*/  IMAD R9, R21, UR4, RZ ;  /* 0x0000000415097c24 */ /* 0x000fe2000f8e02ff */
[----:B------:R-:W-:-:S03]  /*2790*/  IADD3.X R5, R15, R5, R3, P1, !PT ;  /* 0x000000050f057210 */ /* 0x000fc60000ffe403 */
[C---:B------:R-:W-:Y:S02]  /*27a0*/  IMAD R9, R20.reuse, UR5, R9 ;  /* 0x0000000514097c24 */ /* 0x040fe4000f8e0209 */
[----:B------:R-:W-:Y:S01]  /*27b0*/  IMAD.WIDE.U32 R4, R20, UR4, R4 ;  /* 0x0000000414047c25 */ /* 0x000fe2000f8e0004 */
[----:B------:R-:W-:Y:S06]  /*27c0*/  @P0 BRA `(.L_x_33) ;  /* 0x0000003400f00947 */ /* 0x000fec0003800000 */
[----:B-----5:R-:W-:Y:S01]  /*27d0*/  FSETP.NEU.AND P0, PT, R81, RZ, PT ;  /* 0x000000ff5100720b */ /* 0x020fe20003f0d000 */
[----:B------:R-:W-:Y:S01]  /*27e0*/  IMAD.IADD R3, R89, 0x1, -R14 ;  /* 0x0000000159037824 */ /* 0x000fe200078e0a0e */
[----:B------:R-:W-:Y:S01]  /*27f0*/  BSSY B0, `(.L_x_33) ;  /* 0x0000379000007945 */ /* 0x000fe20003800000 */
[----:B------:R-:W-:Y:S02]  /*2800*/  IMAD.IADD R0, R92, 0x1, -R7 ;  /* 0x000000015c007824 */ /* 0x000fe400078e0a07 */
[----:B------:R-:W-:Y:S01]  /*2810*/  IMAD.IADD R9, R5, 0x1, R9 ;  /* 0x0000000105097824 */ /* 0x000fe200078e0209 */
[----:B------:R-:W-:-:S04]  /*2820*/  ISETP.GT.AND P1, PT, R3, RZ, PT ;  /* 0x000000ff0300720c */ /* 0x000fc80003f24270 */
[----:B------:R-:W-:-:S03]  /*2830*/  ISETP.GT.AND P2, PT, R0, RZ, P1 ;  /* 0x000000ff0000720c */ /* 0x000fc60000f44270 */
[----:B------:R-:W-:Y:S10]  /*2840*/  @!P0 BRA `(.L_x_34) ;  /* 0x0000002400c48947 */ /* 0x000ff40003800000 */
[----:B------:R-:W0:Y:S01]  /*2850*/  LDC.64 R96, c[0x0][0x5b8] ;  /* 0x00016e00ff607b82 */ /* 0x000e220000000a00 */
[----:B------:R-:W-:-:S07]  /*2860*/  ULDC.64 UR4, c[0x0][0x5c0] ;  /* 0x0001700000047ab9 */ /* 0x000fce0000000a00 */
[----:B------:R-:W1:Y:S08]  /*2870*/  LDC.64 R98, c[0x0][0x5b0] ;  /* 0x00016c00ff627b82 */ /* 0x000e700000000a00 */
[----:B------:R-:W2:Y:S01]  /*2880*/  LDC.64 R100, c[0x0][0x5a8] ;  /* 0x00016a00ff647b82 */ /* 0x000ea20000000a00 */
[-C--:B0-----:R-:W-:Y:S02]  /*2890*/  IMAD R8, R11, R96.reuse, RZ ;  /* 0x000000600b087224 */ /* 0x081fe400078e02ff */
[----:B------:R-:W-:-:S04]  /*28a0*/  IMAD.WIDE.U32 R6, R19, R96, R84 ;  /* 0x0000006013067225 */ /* 0x000fc800078e0054 */
[----:B------:R-:W-:Y:S01]  /*28b0*/  IMAD R95, R19, R97, R8 ;  /* 0x00000061135f7224 */ /* 0x000fe200078e0208 */
[----:B------:R-:W-:Y:S01]  /*28c0*/  IADD3 R10, P0, R14, R6, RZ ;  /* 0x000000060e0a7210 */ /* 0x000fe20007f1e0ff */
[----:B-1----:R-:W-:-:S03]  /*28d0*/  IMAD R5, R21, R98, RZ ;  /* 0x0000006215057224 */ /* 0x002fc600078e02ff */
[----:B------:R-:W-:Y:S01]  /*28e0*/  IADD3.X R11, R15, R7, R95, P0, !PT ;  /* 0x000000070f0b7210 */ /* 0x000fe200007fe45f */
[C---:B------:R-:W-:Y:S02]  /*28f0*/  IMAD R97, R20.reuse, R99, R5 ;  /* 0x0000006314617224 */ /* 0x040fe400078e0205 */
[----:B------:R-:W-:-:S04]  /*2900*/  IMAD.WIDE.U32 R6, R20, R98, R10 ;  /* 0x0000006214067225 */ /* 0x000fc800078e000a */
[----:B------:R-:W-:Y:S01]  /*2910*/  IMAD.IADD R5, R7, 0x1, R97 ;  /* 0x0000000107057824 */ /* 0x000fe200078e0261 */
[----:B--2---:R-:W-:-:S04]  /*2920*/  LEA R12, P0, R6, R100, 0x1 ;  /* 0x00000064060c7211 */ /* 0x004fc800078008ff */
[----:B------:R-:W-:-:S05]  /*2930*/  LEA.HI.X R13, R6, R101, R5, 0x1, P0 ;  /* 0x00000065060d7211 */ /* 0x000fca00000f0c05 */
[----:B------:R-:W2:Y:S01]  /*2940*/  @P2 LDG.E.LTC128B.U16 R18, desc[UR36][R12.64] ;  /* 0x000000240c122981 */ /* 0x000ea2000c1e1520 */
[----:B------:R-:W-:Y:S01]  /*2950*/  IMAD.WIDE.U32 R6, R20, R98, R14 ;  /* 0x0000006214067225 */ /* 0x000fe200078e000e */
[----:B------:R-:W-:Y:S02]  /*2960*/  BSSY B1, `(.L_x_35) ;  /* 0x0000014000017945 */ /* 0x000fe40003800000 */
[----:B------:R-:W-:-:S04]  /*2970*/  IADD3 R6, P0, R84, R6, RZ ;  /* 0x0000000654067210 */ /* 0x000fc80007f1e0ff */
[----:B------:R-:W-:-:S03]  /*2980*/  IADD3.X R7, R85, R97, R7, P0, !PT ;  /* 0x0000006155077210 */ /* 0x000fc600007fe407 */
[----:B------:R-:W-:-:S04]  /*2990*/  IMAD.WIDE.U32 R6, R19, R96, R6 ;  /* 0x0000006013067225 */ /* 0x000fc800078e0006 */
[----:B--2---:R-:W-:-:S05]  /*29a0*/  HADD2.F32 R8, -RZ, R18.H0_H0 ;  /* 0x20000012ff087230 */ /* 0x004fca0000004100 */
[----:B------:R-:W-:Y:S01]  /*29b0*/  FMUL R5, R8, R81 ;  /* 0x0000005108057220 */ /* 0x000fe20000400000 */
[----:B------:R-:W-:-:S03]  /*29c0*/  LEA R8, P0, R4, UR4, 0x1 ;  /* 0x0000000404087c11 */ /* 0x000fc6000f8008ff */
[----:B------:R-:W-:Y:S01]  /*29d0*/  FFMA R5, R72, R80, R5 ;  /* 0x0000005048057223 */ /* 0x000fe20000000005 */
[----:B------:R-:W-:Y:S02]  /*29e0*/  LEA.HI.X R9, R4, UR5, R9, 0x1, P0 ;  /* 0x0000000504097c11 */ /* 0x000fe400080f0c09 */
[----:B------:R-:W-:Y:S02]  /*29f0*/  ISETP.GT.AND P0, PT, R3, 0x1, PT ;  /* 0x000000010300780c */ /* 0x000fe40003f04270 */
[----:B------:R-:W-:Y:S01]  /*2a00*/  F2FP.F16.F32.PACK_AB R12, RZ, R5 ;  /* 0x00000005ff0c723e */ /* 0x000fe200000000ff */
[----:B------:R-:W-:Y:S01]  /*2a10*/  IMAD.IADD R5, R95, 0x1, R7 ;  /* 0x000000015f057824 */ /* 0x000fe200078e0207 */
[----:B------:R-:W-:Y:S02]  /*2a20*/  ISETP.GT.AND P3, PT, R0, RZ, P0 ;  /* 0x000000ff0000720c */ /* 0x000fe40000764270 */
[----:B------:R-:W-:Y:S01]  /*2a30*/  LEA R4, P4, R6, R100, 0x1 ;  /* 0x0000006406047211 */ /* 0x000fe200078808ff */
[----:B------:R0:W-:Y:S01]  /*2a40*/  @P2 STG.E.U16 desc[UR36][R8.64], R12 ;  /* 0x0000000c08002986 */ /* 0x0001e2000c101524 */
[----:B------:R-:W-:-:S02]  /*2a50*/  SHF.L.U64.HI R7, R98, 0x3, R99 ;  /* 0x0000000362077819 */ /* 0x000fc40000010263 */
[----:B------:R-:W-:Y:S01]  /*2a60*/  LEA.HI.X R5, R6, R101, R5, 0x1, P4 ;  /* 0x0000006506057211 */ /* 0x000fe200020f0c05 */
[----:B------:R-:W-:-:S06]  /*2a70*/  IMAD.SHL.U32 R6, R98, 0x8, RZ ;  /* 0x0000000862067824 */ /* 0x000fcc00078e00ff */
[----:B------:R-:W-:Y:S05]  /*2a80*/  @!P3 BRA `(.L_x_36) ;  /* 0x000000000004b947 */ /* 0x000fea0003800000 */
[----:B------:R1:W5:Y:S02]  /*2a90*/  LDG.E.LTC128B.U16 R18, desc[UR36][R4.64+0x2] ;  /* 0x0000022404127981 */ /* 0x000364000c1e1520 */
.L_x_36:
[----:B------:R-:W-:Y:S05]  /*2aa0*/  BSYNC B1 ;  /* 0x0000000000017941 */ /* 0x000fea0003800000 */
.L_x_35:
[----:B0----5:R-:W-:Y:S01]  /*2ab0*/  HADD2.F32 R12, -RZ, R18.H0_H0 ;  /* 0x20000012ff0c7230 */ /* 0x021fe20000004100 */
[----:B------:R-:W-:Y:S01]  /*2ac0*/  ISETP.GT.AND P1, PT, R0, 0x8, P1 ;  /* 0x000000080000780c */ /* 0x000fe20000f24270 */
[----:B------:R-:W-:-:S04]  /*2ad0*/  IMAD.WIDE.U32 R6, R20, R98, R6 ;  /* 0x0000006214067225 */ /* 0x000fc800078e0006 */
[----:B------:R-:W-:Y:S01]  /*2ae0*/  FMUL R12, R12, R81 ;  /* 0x000000510c0c7220 */ /* 0x000fe20000400000 */
[----:B------:R-:W-:Y:S01]  /*2af0*/  IMAD.IADD R97, R97, 0x1, R7 ;  /* 0x0000000161617824 */ /* 0x000fe200078e0207 */
[----:B------:R-:W-:Y:S02]  /*2b00*/  IADD3 R7, P2, R10, R6, RZ ;  /* 0x000000060a077210 */ /* 0x000fe40007f5e0ff */
[----:B------:R-:W-:-:S03]  /*2b10*/  FFMA R73, R73, R80, R12 ;  /* 0x0000005049497223 */ /* 0x000fc6000000000c */
[----:B------:R-:W-:Y:S01]  /*2b20*/  IMAD.X R10, R97, 0x1, R11, P2 ;  /* 0x00000001610a7824 */ /* 0x000fe200010e060b */
[C---:B------:R-:W-:Y:S02]  /*2b30*/  LEA R12, P2, R7.reuse, R100, 0x1 ;  /* 0x00000064070c7211 */ /* 0x040fe400078408ff */
[----:B------:R-:W-:Y:S02]  /*2b40*/  F2FP.F16.F32.PACK_AB R73, RZ, R73 ;  /* 0x00000049ff49723e */ /* 0x000fe400000000ff */
[----:B------:R-:W-:-:S03]  /*2b50*/  LEA.HI.X R13, R7, R101, R10, 0x1, P2 ;  /* 0x00000065070d7211 */ /* 0x000fc600010f0c0a */
[----:B------:R0:W-:Y:S04]  /*2b60*/  @P3 STG.E.U16 desc[UR36][R8.64+0x2], R73 ;  /* 0x0000024908003986 */ /* 0x0001e8000c101524 */
[----:B------:R-:W2:Y:S01]  /*2b70*/  @P1 LDG.E.LTC128B.U16 R18, desc[UR36][R12.64] ;  /* 0x000000240c121981 */ /* 0x000ea2000c1e1520 */
[----:B------:R-:W-:Y:S01]  /*2b80*/  IADD3 R14, P2, P3, R84, R6, R14 ;  /* 0x00000006540e7210 */ /* 0x000fe20007b5e00e */
[----:B------:R-:W-:Y:S01]  /*2b90*/  BSSY B1, `(.L_x_37) ;  /* 0x0000011000017945 */ /* 0x000fe20003800000 */
[C---:B------:R-:W-:Y:S02]  /*2ba0*/  SHF.L.U64.HI R11, R88.reuse, 0x1, R87 ;  /* 0x00000001580b7819 */ /* 0x040fe40000010257 */
[----:B------:R-:W-:Y:S02]  /*2bb0*/  IADD3.X R15, R85, R97, R15, P2, P3 ;  /* 0x00000061550f7210 */ /* 0x000fe400017e640f */
[----:B------:R-:W-:-:S02]  /*2bc0*/  LEA R10, P2, R88, R8, 0x1 ;  /* 0x00000008580a7211 */ /* 0x000fc400078408ff */
[----:B------:R-:W-:Y:S01]  /*2bd0*/  ISETP.GT.AND P0, PT, R0, 0x8, P0 ;  /* 0x000000080000780c */ /* 0x000fe20000704270 */
[----:B------:R-:W-:-:S04]  /*2be0*/  IMAD.WIDE.U32 R14, R19, R96, R14 ;  /* 0x00000060130e7225 */ /* 0x000fc800078e000e */
[----:B------:R-:W-:Y:S02]  /*2bf0*/  IMAD.X R11, R11, 0x1, R9, P2 ;  /* 0x000000010b0b7824 */ /* 0x000fe400010e0609 */
[----:B------:R-:W-:Y:S02]  /*2c00*/  IMAD.IADD R15, R95, 0x1, R15 ;  /* 0x000000015f0f7824 */ /* 0x000fe400078e020f */
[----:B--2---:R-:W-:-:S05]  /*2c10*/  HADD2.F32 R6, -RZ, R18.H0_H0 ;  /* 0x20000012ff067230 */ /* 0x004fca0000004100 */
[----:B------:R-:W-:Y:S01]  /*2c20*/  FMUL R7, R6, R81 ;  /* 0x0000005106077220 */ /* 0x000fe20000400000 */
[----:B------:R-:W-:-:S03]  /*2c30*/  LEA R6, P3, R14, R100, 0x1 ;  /* 0x000000640e067211 */ /* 0x000fc600078608ff */
[----:B------:R-:W-:-:S05]  /*2c40*/  FFMA R7, R74, R80, R7 ;  /* 0x000000504a077223 */ /* 0x000fca0000000007 */
[----:B------:R-:W-:Y:S02]  /*2c50*/  F2FP.F16.F32.PACK_AB R12, RZ, R7 ;  /* 0x00000007ff0c723e */ /* 0x000fe400000000ff */
[----:B------:R-:W-:-:S03]  /*2c60*/  LEA.HI.X R7, R14, R101, R15, 0x1, P3 ;  /* 0x000000650e077211 */ /* 0x000fc600018f0c0f */
[----:B------:R0:W-:Y:S01]  /*2c70*/  @P1 STG.E.U16 desc[UR36][R10.64], R12 ;  /* 0x0000000c0a001986 */ /* 0x0001e2000c101524 */
[----:B------:R-:W-:Y:S05]  /*2c80*/  @!P0 BRA `(.L_x_38) ;  /* 0x0000000000048947 */ /* 0x000fea0003800000 */
[----:B------:R2:W5:Y:S02]  /*2c90*/  LDG.E.LTC128B.U16 R18, desc[UR36][R6.64+0x2] ;  /* 0x0000022406127981 */ /* 0x000564000c1e1520 */
.L_x_38:
[----:B------:R-:W-:Y:S05]  /*2ca0*/  BSYNC B1 ;  /* 0x0000000000017941 */ /* 0x000fea0003800000 */
.L_x_37:
[----:B0----5:R-:W-:Y:S01]  /*2cb0*/  HADD2.F32 R12, -RZ, R18.H0_H0 ;  /* 0x20000012ff0c7230 */ /* 0x021fe20000004100 */
[----:B------:R-:W-:Y:S01]  /*2cc0*/  ISETP.GT.AND P1, PT, R3, 0x8, PT ;  /* 0x000000080300780c */ /* 0x000fe20003f24270 */
[----:B------:R-:W-:Y:S03]  /*2cd0*/  BSSY B1, `(.L_x_39) ;  /* 0x0000008000017945 */ /* 0x000fe60003800000 */
[----:B------:R-:W-:Y:S01]  /*2ce0*/  FMUL R12, R12, R81 ;  /* 0x000000510c0c7220 */ /* 0x000fe20000400000 */
[----:B------:R-:W-:-:S03]  /*2cf0*/  ISETP.GT.AND P2, PT, R0, RZ, P1 ;  /* 0x000000ff0000720c */ /* 0x000fc60000f44270 */
[----:B------:R-:W-:-:S05]  /*2d00*/  FFMA R12, R75, R80, R12 ;  /* 0x000000504b0c7223 */ /* 0x000fca000000000c */
[----:B------:R-:W-:-:S05]  /*2d10*/  F2FP.F16.F32.PACK_AB R12, RZ, R12 ;  /* 0x0000000cff0c723e */ /* 0x000fca00000000ff */
[----:B------:R0:W-:Y:S01]  /*2d20*/  @P0 STG.E.U16 desc[UR36][R10.64+0x2], R12 ;  /* 0x0000020c0a000986 */ /* 0x0001e2000c101524 */
[----:B------:R-:W-:Y:S05]  /*2d30*/  @!P2 BRA `(.L_x_40) ;  /* 0x000000000004a947 */ /* 0x000fea0003800000 */
[----:B------:R3:W5:Y:S02]  /*2d40*/  LDG.E.LTC128B.U16 R18, desc[UR36][R4.64+0x10] ;  /* 0x0000102404127981 */ /* 0x000764000c1e1520 */
.L_x_40:
[----:B------:R-:W-:Y:S05]  /*2d50*/  BSYNC B1 ;  /* 0x0000000000017941 */ /* 0x000fea0003800000 */
.L_x_39:
        /* <DEDUP_REMOVED lines=10> */
.L_x_42:
[----:B------:R-:W-:Y:S05]  /*2e00*/  BSYNC B1 ;  /* 0x0000000000017941 */ /* 0x000fea0003800000 */
.L_x_41:
[----:B-----5:R-:W-:Y:S01]  /*2e10*/  HADD2.F32 R12, -RZ, R18.H0_H0 ;  /* 0x20000012ff0c7230 */ /* 0x020fe20000004100 */
[----:B------:R-:W-:Y:S01]  /*2e20*/  ISETP.GT.AND P1, PT, R0, 0x8, P1 ;  /* 0x000000080000780c */ /* 0x000fe20000f24270 */
[----:B------:R-:W-:Y:S03]  /*2e30*/  BSSY B1, `(.L_x_43) ;  /* 0x0000007000017945 */ /* 0x000fe60003800000 */
[----:B------:R-:W-:-:S04]  /*2e40*/  FMUL R12, R12, R81 ;  /* 0x000000510c0c7220 */ /* 0x000fc80000400000 */
[----:B------:R-:W-:-:S05]  /*2e50*/  FFMA R12, R77, R80, R12 ;  /* 0x000000504d0c7223 */ /* 0x000fca000000000c */
[----:B------:R-:W-:-:S05]  /*2e60*/  F2FP.F16.F32.PACK_AB R12, RZ, R12 ;  /* 0x0000000cff0c723e */ /* 0x000fca00000000ff */
[----:B------:R0:W-:Y:S01]  /*2e70*/  @P3 STG.E.U16 desc[UR36][R8.64+0x12], R12 ;  /* 0x0000120c08003986 */ /* 0x0001e2000c101524 */
[----:B------:R-:W-:Y:S05]  /*2e80*/  @!P1 BRA `(.L_x_44) ;  /* 0x0000000000049947 */ /* 0x000fea0003800000 */
[----:B------:R0:W5:Y:S02]  /*2e90*/  LDG.E.LTC128B.U16 R18, desc[UR36][R6.64+0x10] ;  /* 0x0000102406127981 */ /* 0x000164000c1e1520 */
.L_x_44:
[----:B------:R-:W-:Y:S05]  /*2ea0*/  BSYNC B1 ;  /* 0x0000000000017941 */ /* 0x000fea0003800000 */
.L_x_43:
[----:B0----5:R-:W-:Y:S01]  /*2eb0*/  HADD2.F32 R12, -RZ, R18.H0_H0 ;  /* 0x20000012ff0c7230 */ /* 0x021fe20000004100 */
        /* <DEDUP_REMOVED lines=8> */
.L_x_46:
[----:B------:R-:W-:Y:S05]  /*2f40*/  BSYNC B1 ;  /* 0x0000000000017941 */ /* 0x000fea0003800000 */
.L_x_45:
[----:B-----5:R-:W-:Y:S01]  /*2f50*/  HADD2.F32 R12, -RZ, R18.H0_H0 ;  /* 0x20000012ff0c7230 */ /* 0x020fe20000004100 */
        /* <DEDUP_REMOVED lines=9> */
.L_x_48:
[----:B------:R-:W-:Y:S05]  /*2ff0*/  BSYNC B1 ;  /* 0x0000000000017941 */ /* 0x000fea0003800000 */
.L_x_47:
        /* <DEDUP_REMOVED lines=10> */
.L_x_50:
[----:B------:R-:W-:Y:S05]  /*30a0*/  BSYNC B1 ;  /* 0x0000000000017941 */ /* 0x000fea0003800000 */
.L_x_49:
        /* <DEDUP_REMOVED lines=9> */
.L_x_52:
[----:B------:R-:W-:Y:S05]  /*3140*/  BSYNC B1 ;  /* 0x0000000000017941 */ /* 0x000fea0003800000 */
.L_x_51:
        /* <DEDUP_REMOVED lines=9> */
.L_x_54:
[----:B------:R-:W-:Y:S05]  /*31e0*/  BSYNC B1 ;  /* 0x0000000000017941 */ /* 0x000fea0003800000 */
.L_x_53:
        /* <DEDUP_REMOVED lines=10> */
.L_x_56:
[----:B------:R-:W-:Y:S05]  /*3290*/  BSYNC B1 ;  /* 0x0000000000017941 */ /* 0x000fea0003800000 */
.L_x_55:
        /* <DEDUP_REMOVED lines=10> */
.L_x_58:
[----:B------:R-:W-:Y:S05]  /*3340*/  BSYNC B1 ;  /* 0x0000000000017941 */ /* 0x000fea0003800000 */
.L_x_57:
        /* <DEDUP_REMOVED lines=9> */
.L_x_60:
[----:B------:R-:W-:Y:S05]  /*33e0*/  BSYNC B1 ;  /* 0x0000000000017941 */ /* 0x000fea0003800000 */
.L_x_59:
        /* <DEDUP_REMOVED lines=9> */
.L_x_62:
[----:B------:R-:W-:Y:S05]  /*3480*/  BSYNC B1 ;  /* 0x0000000000017941 */ /* 0x000fea0003800000 */
.L_x_61:
        /* <DEDUP_REMOVED lines=10> */
.L_x_64:
[----:B------:R-:W-:Y:S05]  /*3530*/  BSYNC B1 ;  /* 0x0000000000017941 */ /* 0x000fea0003800000 */
.L_x_63:
        /* <DEDUP_REMOVED lines=10> */
.L_x_66:
[----:B------:R-:W-:Y:S05]  /*35e0*/  BSYNC B1 ;  /* 0x0000000000017941 */ /* 0x000fea0003800000 */
.L_x_65:
        /* <DEDUP_REMOVED lines=9> */
.L_x_68:
[----:B------:R-:W-:Y:S05]  /*3680*/  BSYNC B1 ;  /* 0x0000000000017941 */ /* 0x000fea0003800000 */
.L_x_67:
        /* <DEDUP_REMOVED lines=9> */
.L_x_70:
[----:B------:R-:W-:Y:S05]  /*3720*/  BSYNC B1 ;  /* 0x0000000000017941 */ /* 0x000fea0003800000 */
.L_x_69:
        /* <DEDUP_REMOVED lines=10> */
.L_x_72:
[----:B------:R-:W-:Y:S05]  /*37d0*/  BSYNC B1 ;  /* 0x0000000000017941 */ /* 0x000fea0003800000 */
.L_x_71:
        /* <DEDUP_REMOVED lines=10> */
.L_x_74:
[----:B------:R-:W-:Y:S05]  /*3880*/  BSYNC B1 ;  /* 0x0000000000017941 */ /* 0x000fea0003800000 */
.L_x_73:
        /* <DEDUP_REMOVED lines=9> */
.L_x_76:
[----:B------:R-:W-:Y:S05]  /*3920*/  BSYNC B1 ;  /* 0x0000000000017941 */ /* 0x000fea0003800000 */
.L_x_75:
        /* <DEDUP_REMOVED lines=9> */
.L_x_78:
[----:B------:R-:W-:Y:S05]  /*39c0*/  BSYNC B1 ;  /* 0x0000000000017941 */ /* 0x000fea0003800000 */
.L_x_77:
        /* <DEDUP_REMOVED lines=10> */
.L_x_80:
[----:B------:R-:W-:Y:S05]  /*3a70*/  BSYNC B1 ;  /* 0x0000000000017941 */ /* 0x000fea0003800000 */
.L_x_79:
        /* <DEDUP_REMOVED lines=10> */
.L_x_82:
[----:B------:R-:W-:Y:S05]  /*3b20*/  BSYNC B1 ;  /* 0x0000000000017941 */ /* 0x000fea0003800000 */
.L_x_81:
        /* <DEDUP_REMOVED lines=9> */
.L_x_84:
[----:B------:R-:W-:Y:S05]  /*3bc0*/  BSYNC B1 ;  /* 0x0000000000017941 */ /* 0x000fea0003800000 */
.L_x_83:
        /* <DEDUP_REMOVED lines=9> */
.L_x_86:
[----:B------:R-:W-:Y:S05]  /*3c60*/  BSYNC B1 ;  /* 0x0000000000017941 */ /* 0x000fea0003800000 */
.L_x_85:
        /* <DEDUP_REMOVED lines=10> */
.L_x_88:
[----:B------:R-:W-:Y:S05]  /*3d10*/  BSYNC B1 ;  /* 0x0000000000017941 */ /* 0x000fea0003800000 */
.L_x_87:
        /* <DEDUP_REMOVED lines=10> */
.L_x_90:
[----:B------:R-:W-:Y:S05]  /*3dc0*/  BSYNC B1 ;  /* 0x0000000000017941 */ /* 0x000fea0003800000 */
.L_x_89:
        /* <DEDUP_REMOVED lines=9> */
.L_x_92:
[----:B------:R-:W-:Y:S05]  /*3e60*/  BSYNC B1 ;  /* 0x0000000000017941 */ /* 0x000fea0003800000 */
.L_x_91:
        /* <DEDUP_REMOVED lines=9> */
.L_x_94:
[----:B------:R-:W-:Y:S05]  /*3f00*/  BSYNC B1 ;  /* 0x0000000000017941 */ /* 0x000fea0003800000 */
.L_x_93:
        /* <DEDUP_REMOVED lines=10> */
.L_x_96:
[----:B------:R-:W-:Y:S05]  /*3fb0*/  BSYNC B1 ;  /* 0x0000000000017941 */ /* 0x000fea0003800000 */
.L_x_95:
        /* <DEDUP_REMOVED lines=10> */
.L_x_98:
[----:B------:R-:W-:Y:S05]  /*4060*/  BSYNC B1 ;  /* 0x0000000000017941 */ /* 0x000fea0003800000 */
.L_x_97:
        /* <DEDUP_REMOVED lines=9> */
.L_x_100:
[----:B------:R-:W-:Y:S05]  /*4100*/  BSYNC B1 ;  /* 0x0000000000017941 */ /* 0x000fea0003800000 */
.L_x_99:
        /* <DEDUP_REMOVED lines=9> */
.L_x_102:
[----:B------:R-:W-:Y:S05]  /*41a0*/  BSYNC B1 ;  /* 0x0000000000017941 */ /* 0x000fea0003800000 */
.L_x_101:
        /* <DEDUP_REMOVED lines=10> */
.L_x_104:
[----:B------:R-:W-:Y:S05]  /*4250*/  BSYNC B1 ;  /* 0x0000000000017941 */ /* 0x000fea0003800000 */
.L_x_103:
        /* <DEDUP_REMOVED lines=10> */
.L_x_106:
[----:B------:R-:W-:Y:S05]  /*4300*/  BSYNC B1 ;  /* 0x0000000000017941 */ /* 0x000fea0003800000 */
.L_x_105:
        /* <DEDUP_REMOVED lines=9> */
.L_x_108:
[----:B------:R-:W-:Y:S05]  /*43a0*/  BSYNC B1 ;  /* 0x0000000000017941 */ /* 0x000fea0003800000 */
.L_x_107:
        /* <DEDUP_REMOVED lines=9> */
.L_x_110:
[----:B------:R-:W-:Y:S05]  /*4440*/  BSYNC B1 ;  /* 0x0000000000017941 */ /* 0x000fea0003800000 */
.L_x_109:
        /* <DEDUP_REMOVED lines=10> */
.L_x_112:
[----:B------:R-:W-:Y:S05]  /*44f0*/  BSYNC B1 ;  /* 0x0000000000017941 */ /* 0x000fea0003800000 */
.L_x_111:
        /* <DEDUP_REMOVED lines=10> */
.L_x_114:
[----:B------:R-:W-:Y:S05]  /*45a0*/  BSYNC B1 ;  /* 0x0000000000017941 */ /* 0x000fea0003800000 */
.L_x_113:
        /* <DEDUP_REMOVED lines=9> */
.L_x_116:
[----:B------:R-:W-:Y:S05]  /*4640*/  BSYNC B1 ;  /* 0x0000000000017941 */ /* 0x000fea0003800000 */
.L_x_115:
        /* <DEDUP_REMOVED lines=9> */
.L_x_118:
[----:B------:R-:W-:Y:S05]  /*46e0*/  BSYNC B1 ;  /* 0x0000000000017941 */ /* 0x000fea0003800000 */
.L_x_117:
        /* <DEDUP_REMOVED lines=10> */
.L_x_120:
[----:B------:R-:W-:Y:S05]  /*4790*/  BSYNC B1 ;  /* 0x0000000000017941 */ /* 0x000fea0003800000 */
.L_x_119:
        /* <DEDUP_REMOVED lines=10> */
.L_x_122:
[----:B------:R-:W-:Y:S05]  /*4840*/  BSYNC B1 ;  /* 0x0000000000017941 */ /* 0x000fea0003800000 */
.L_x_121:
        /* <DEDUP_REMOVED lines=9> */
.L_x_124:
[----:B------:R-:W-:Y:S05]  /*48e0*/  BSYNC B1 ;  /* 0x0000000000017941 */ /* 0x000fea0003800000 */
.L_x_123:
        /* <DEDUP_REMOVED lines=9> */
.L_x_126:
[----:B------:R-:W-:Y:S05]  /*4980*/  BSYNC B1 ;  /* 0x0000000000017941 */ /* 0x000fea0003800000 */
.L_x_125:
        /* <DEDUP_REMOVED lines=10> */
.L_x_128:
[----:B------:R-:W-:Y:S05]  /*4a30*/  BSYNC B1 ;  /* 0x0000000000017941 */ /* 0x000fea0003800000 */
.L_x_127:
        /* <DEDUP_REMOVED lines=10> */
.L_x_130:
[----:B------:R-:W-:Y:S05]  /*4ae0*/  BSYNC B1 ;  /* 0x0000000000017941 */ /* 0x000fea0003800000 */
.L_x_129:
        /* <DEDUP_REMOVED lines=9> */
.L_x_132:
[----:B------:R-:W-:Y:S05]  /*4b80*/  BSYNC B1 ;  /* 0x0000000000017941 */ /* 0x000fea0003800000 */
.L_x_131:
        /* <DEDUP_REMOVED lines=9> */
.L_x_134:
[----:B------:R-:W-:Y:S05]  /*4c20*/  BSYNC B1 ;  /* 0x0000000000017941 */ /* 0x000fea0003800000 */
.L_x_133:
        /* <DEDUP_REMOVED lines=10> */
.L_x_136:
[----:B------:R-:W-:Y:S05]  /*4cd0*/  BSYNC B1 ;  /* 0x0000000000017941 */ /* 0x000fea0003800000 */
.L_x_135:
        /* <DEDUP_REMOVED lines=10> */
.L_x_138:
[----:B------:R-:W-:Y:S05]  /*4d80*/  BSYNC B1 ;  /* 0x0000000000017941 */ /* 0x000fea0003800000 */
.L_x_137:
[----:B01-345:R-:W-:Y:S01]  /*4d90*/  HADD2.F32 R4, -RZ, R18.H0_H0 ;  /* 0x20000012ff047230 */ /* 0x03bfe20000004100 */
        /* <DEDUP_REMOVED lines=8> */
.L_x_140:
[----:B------:R-:W-:Y:S05]  /*4e20*/  BSYNC B1 ;  /* 0x0000000000017941 */ /* 0x000fea0003800000 */
.L_x_139:
[----:B0----5:R-:W-:Y:S01]  /*4e30*/  HADD2.F32 R4, -RZ, R18.H0_H0 ;  /* 0x20000012ff047230 */ /* 0x021fe20000004100 */
[----:B------:R-:W-:Y:S01]  /*4e40*/  ISETP.GT.AND P0, PT, R0, 0x8, P0 ;  /* 0x000000080000780c */ /* 0x000fe20000704270 */
[----:B------:R-:W-:Y:S01]  /*4e50*/  @P1 IMAD.MOV.U32 R5, RZ, RZ, R11 ;  /* 0x000000ffff051224 */ /* 0x000fe200078e000b */
[----:B------:R-:W-:Y:S02]  /*4e60*/  BSSY B1, `(.L_x_141) ;  /* 0x0000008000017945 */ /* 0x000fe40003800000 */
[----:B------:R-:W-:Y:S01]  /*4e70*/  FMUL R3, R4, R81 ;  /* 0x0000005104037220 */ /* 0x000fe20000400000 */
[----:B------:R-:W-:-:S03]  /*4e80*/  @P1 IMAD.MOV.U32 R4, RZ, RZ, R10 ;  /* 0x000000ffff041224 */ /* 0x000fc600078e000a */
[----:B------:R-:W-:-:S05]  /*4e90*/  FFMA R3, R30, R80, R3 ;  /* 0x000000501e037223 */ /* 0x000fca0000000003 */
[----:B------:R-:W-:-:S05]  /*4ea0*/  F2FP.F16.F32.PACK_AB R3, RZ, R3 ;  /* 0x00000003ff03723e */ /* 0x000fca00000000ff */
[----:B------:R0:W-:Y:S01]  /*4eb0*/  @P1 STG.E.U16 desc[UR36][R4.64+0xd0], R3 ;  /* 0x0000d00304001986 */ /* 0x0001e2000c101524 */
[----:B------:R-:W-:Y:S05]  /*4ec0*/  @!P0 BRA `(.L_x_142) ;  /* 0x0000000000048947 */ /* 0x000fea0003800000 */
[----:B------:R3:W5:Y:S02]  /*4ed0*/  LDG.E.LTC128B.U16 R18, desc[UR36][R6.64+0xd2] ;  /* 0x0000d22406127981 */ /* 0x000764000c1e1520 */
.L_x_142:
[----:B------:R-:W-:Y:S05]  /*4ee0*/  BSYNC B1 ;  /* 0x0000000000017941 */ /* 0x000fea0003800000 */
.L_x_141:
[----:B------:R-:W-:Y:S05]  /*4ef0*/  @!P0 BRA `(.L_x_143) ;  /* 0x0000001000208947 */ /* 0x000fea0003800000 */
[----:B-----5:R-:W-:-:S05]  /*4f00*/  HADD2.F32 R18, -RZ, R18.H0_H0 ;  /* 0x20000012ff127230 */ /* 0x020fca0000004100 */
[----:B------:R-:W-:-:S04]  /*4f10*/  FMUL R18, R18, R81 ;  /* 0x0000005112127220 */ /* 0x000fc80000400000 */
[----:B------:R-:W-:-:S05]  /*4f20*/  FFMA R18, R31, R80, R18 ;  /* 0x000000501f127223 */ /* 0x000fca0000000012 */
[----:B------:R-:W-:-:S05]  /*4f30*/  F2FP.F16.F32.PACK_AB R18, RZ, R18 ;  /* 0x00000012ff12723e */ /* 0x000fca00000000ff */
[----:B------:R4:W-:Y:S01]  /*4f40*/  STG.E.U16 desc[UR36][R10.64+0xd2], R18 ;  /* 0x0000d2120a007986 */ /* 0x0009e2000c101524 */
[----:B------:R-:W-:Y:S05]  /*4f50*/  BRA `(.L_x_143) ;  /* 0x0000001000087947 */ /* 0x000fea0003800000 */
.L_x_34:
[----:B------:R-:W-:Y:S01]  /*4f60*/  ULDC.64 UR4, c[0x0][0x5c0] ;  /* 0x0001700000047ab9 */ /* 0x000fe20000000a00 */
[----:B------:R-:W-:Y:S01]  /*4f70*/  ISETP.GT.AND P3, PT, R3, 0x1, PT ;  /* 0x000000010300780c */ /* 0x000fe20003f64270 */
[-C--:B------:R-:W-:Y:S01]  /*4f80*/  FMUL R72, R72, R80.reuse ;  /* 0x0000005048487220 */ /* 0x080fe20000400000 */
[----:B------:R-:W-:Y:S01]  /*4f90*/  LEA R6, P0, R4, UR4, 0x1 ;  /* 0x0000000404067c11 */ /* 0x000fe2000f8008ff */
[-C--:B------:R-:W-:Y:S01]  /*4fa0*/  FMUL R73, R73, R80.reuse ;  /* 0x0000005049497220 */ /* 0x080fe20000400000 */
[----:B------:R-:W-:Y:S01]  /*4fb0*/  ISETP.GT.AND P1, PT, R0, 0x8, P1 ;  /* 0x000000080000780c */ /* 0x000fe20000f24270 */
[-C--:B------:R-:W-:Y:S01]  /*4fc0*/  FMUL R74, R74, R80.reuse ;  /* 0x000000504a4a7220 */ /* 0x080fe20000400000 */
[----:B------:R-:W-:Y:S01]  /*4fd0*/  LEA.HI.X R7, R4, UR5, R9, 0x1, P0 ;  /* 0x0000000504077c11 */ /* 0x000fe200080f0c09 */
[-C--:B------:R-:W-:Y:S01]  /*4fe0*/  FMUL R75, R75, R80.reuse ;  /* 0x000000504b4b7220 */ /* 0x080fe20000400000 */
[----:B------:R-:W-:Y:S01]  /*4ff0*/  ISETP.GT.AND P0, PT, R0, RZ, P3 ;  /* 0x000000ff0000720c */ /* 0x000fe20001f04270 */
[----:B------:R-:W-:Y:S01]  /*5000*/  FMUL R76, R76, R80 ;  /* 0x000000504c4c7220 */ /* 0x000fe20000400000 */
[----:B------:R-:W-:Y:S01]  /*5010*/  F2FP.F16.F32.PACK_AB R72, RZ, R72 ;  /* 0x00000048ff48723e */ /* 0x000fe200000000ff */
[-C--:B------:R-:W-:Y:S01]  /*5020*/  FMUL R77, R77, R80.reuse ;  /* 0x000000504d4d7220 */ /* 0x080fe20000400000 */
[----:B------:R-:W-:Y:S01]  /*5030*/  F2FP.F16.F32.PACK_AB R73, RZ, R73 ;  /* 0x00000049ff49723e */ /* 0x000fe200000000ff */
[-C--:B------:R-:W-:Y:S01]  /*5040*/  FMUL R78, R78, R80.reuse ;  /* 0x000000504e4e7220 */ /* 0x080fe20000400000 */
[----:B------:R-:W-:Y:S01]  /*5050*/  ISETP.GT.AND P3, PT, R0, 0x8, P3 ;  /* 0x000000080000780c */ /* 0x000fe20001f64270 */
[----:B------:R-:W-:Y:S01]  /*5060*/  @P2 STG.E.U16 desc[UR36][R6.64], R72 ;  /* 0x0000004806002986 */ /* 0x000fe2000c101524 */
[----:B------:R-:W-:Y:S01]  /*5070*/  ISETP.GT.AND P2, PT, R3, 0x8, PT ;  /* 0x000000080300780c */ /* 0x000fe20003f44270 */
[-C--:B------:R-:W-:Y:S01]  /*5080*/  FMUL R79, R79, R80.reuse ;  /* 0x000000504f4f7220 */ /* 0x080fe20000400000 */
[----:B------:R-:W-:Y:S01]  /*5090*/  SHF.L.U64.HI R5, R88, 0x1, R87 ;  /* 0x0000000158057819 */ /* 0x000fe20000010257 */
[----:B------:R-:W-:Y:S01]  /*50a0*/  FMUL R64, R64, R80 ;  /* 0x0000005040407220 */ /* 0x000fe20000400000 */
[----:B------:R-:W-:Y:S01]  /*50b0*/  LEA R4, P4, R88, R6, 0x1 ;  /* 0x0000000658047211 */ /* 0x000fe200078808ff */
[----:B------:R-:W-:Y:S01]  /*50c0*/  @P0 STG.E.U16 desc[UR36][R6.64+0x2], R73 ;  /* 0x0000024906000986 */ /* 0x000fe2000c101524 */
[----:B------:R-:W-:Y:S01]  /*50d0*/  ISETP.GT.AND P5, PT, R0, RZ, P2 ;  /* 0x000000ff0000720c */ /* 0x000fe200017a4270 */
[----:B------:R-:W-:Y:S01]  /*50e0*/  FMUL R65, R65, R80 ;  /* 0x0000005041417220 */ /* 0x000fe20000400000 */
[----:B------:R-:W-:Y:S01]  /*50f0*/  ISETP.GT.AND P0, PT, R3, 0x9, PT ;  /* 0x000000090300780c */ /* 0x000fe20003f04270 */
[----:B------:R-:W-:Y:S01]  /*5100*/  IMAD.X R5, R5, 0x1, R7, P4 ;  /* 0x0000000105057824 */ /* 0x000fe200020e0607 */
[----:B------:R-:W-:Y:S01]  /*5110*/  F2FP.F16.F32.PACK_AB R74, RZ, R74 ;  /* 0x0000004aff4a723e */ /* 0x000fe200000000ff */
[-C--:B------:R-:W-:Y:S01]  /*5120*/  FMUL R66, R66, R80.reuse ;  /* 0x0000005042427220 */ /* 0x080fe20000400000 */
[----:B------:R-:W-:Y:S01]  /*5130*/  F2FP.F16.F32.PACK_AB R75, RZ, R75 ;  /* 0x0000004bff4b723e */ /* 0x000fe200000000ff */
[----:B------:R-:W-:Y:S01]  /*5140*/  FMUL R67, R67, R80 ;  /* 0x0000005043437220 */ /* 0x000fe20000400000 */
[----:B------:R-:W-:Y:S01]  /*5150*/  ISETP.GT.AND P4, PT, R0, RZ, P0 ;  /* 0x000000ff0000720c */ /* 0x000fe20000784270 */
[----:B------:R-:W-:Y:S01]  /*5160*/  @P1 STG.E.U16 desc[UR36][R4.64], R74 ;  /* 0x0000004a04001986 */ /* 0x000fe2000c101524 */
[----:B------:R-:W-:Y:S01]  /*5170*/  F2FP.F16.F32.PACK_AB R76, RZ, R76 ;  /* 0x0000004cff4c723e */ /* 0x000fe200000000ff */
[-C--:B------:R-:W-:Y:S01]  /*5180*/  FMUL R68, R68, R80.reuse ;  /* 0x0000005044447220 */ /* 0x080fe20000400000 */
[C---:B------:R-:W-:Y:S01]  /*5190*/  ISETP.GT.AND P1, PT, R0.reuse, 0x8, P2 ;  /* 0x000000080000780c */ /* 0x040fe20001724270 */
[----:B------:R-:W-:Y:S01]  /*51a0*/  @P3 STG.E.U16 desc[UR36][R4.64+0x2], R75 ;  /* 0x0000024b04003986 */ /* 0x000fe2000c101524 */
[----:B------:R-:W-:Y:S01]  /*51b0*/  ISETP.GT.AND P2, PT, R3, 0x10, PT ;  /* 0x000000100300780c */ /* 0x000fe20003f44270 */
[-C--:B------:R-:W-:Y:S01]  /*51c0*/  FMUL R69, R69, R80.reuse ;  /* 0x0000005045457220 */ /* 0x080fe20000400000 */
[----:B------:R-:W-:Y:S01]  /*51d0*/  ISETP.GT.AND P3, PT, R0, 0x8, P0 ;  /* 0x000000080000780c */ /* 0x000fe20000764270 */
[----:B------:R-:W-:Y:S01]  /*51e0*/  @P5 STG.E.U16 desc[UR36][R6.64+0x10], R76 ;  /* 0x0000104c06005986 */ /* 0x000fe2000c101524 */
[----:B------:R-:W-:Y:S01]  /*51f0*/  F2FP.F16.F32.PACK_AB R77, RZ, R77 ;  /* 0x0000004dff4d723e */ /* 0x000fe200000000ff */
[-C--:B------:R-:W-:Y:S01]  /*5200*/  FMUL R70, R70, R80.reuse ;  /* 0x0000005046467220 */ /* 0x080fe20000400000 */
[----:B------:R-:W-:Y:S01]  /*5210*/  ISETP.GT.AND P5, PT, R0, RZ, P2 ;  /* 0x000000ff0000720c */ /* 0x000fe200017a4270 */
[----:B------:R-:W-:Y:S01]  /*5220*/  FMUL R71, R71, R80 ;  /* 0x0000005047477220 */ /* 0x000fe20000400000 */
[----:B------:R-:W-:Y:S01]  /*5230*/  ISETP.GT.AND P0, PT, R3, 0x11, PT ;  /* 0x000000110300780c */ /* 0x000fe20003f04270 */
[----:B------:R-:W-:Y:S01]  /*5240*/  @P4 STG.E.U16 desc[UR36][R6.64+0x12], R77 ;  /* 0x0000124d06004986 */ /* 0x000fe2000c101524 */
        /* <DEDUP_REMOVED lines=131> */
[----:B------:R-:W-:Y:S01]  /*5a80*/  FMUL R31, R31, R80 ;  /* 0x000000501f1f7220 */ /* 0x000fe20000400000 */
[----:B------:R-:W-:Y:S01]  /*5a90*/  ISETP.GT.AND P3, PT, R0, 0x8, P0 ;  /* 0x000000080000780c */ /* 0x000fe20000764270 */
[----:B------:R-:W-:Y:S01]  /*5aa0*/  @P5 STG.E.U16 desc[UR36][R6.64+0x80], R40 ;  /* 0x0000802806005986 */ /* 0x000fe2000c101524 */
[----:B------:R-:W-:-:S02]  /*5ab0*/  F2FP.F16.F32.PACK_AB R41, RZ, R41 ;  /* 0x00000029ff29723e */ /* 0x000fc400000000ff */
[C---:B------:R-:W-:Y:S02]  /*5ac0*/  ISETP.GT.AND P5, PT, R0.reuse, RZ, P2 ;  /* 0x000000ff0000720c */ /* 0x040fe400017a4270 */
[----:B------:R-:W-:Y:S01]  /*5ad0*/  ISETP.GT.AND P0, PT, R3, 0x49, PT ;  /* 0x000000490300780c */ /* 0x000fe20003f04270 */
[----:B------:R-:W-:Y:S01]  /*5ae0*/  @P4 STG.E.U16 desc[UR36][R6.64+0x82], R41 ;  /* 0x0000822906004986 */ /* 0x000fe2000c101524 */
[----:B------:R-:W-:Y:S02]  /*5af0*/  F2FP.F16.F32.PACK_AB R42, RZ, R42 ;  /* 0x0000002aff2a723e */ /* 0x000fe400000000ff */
[----:B------:R-:W-:Y:S02]  /*5b00*/  F2FP.F16.F32.PACK_AB R43, RZ, R43 ;  /* 0x0000002bff2b723e */ /* 0x000fe400000000ff */
[----:B------:R-:W-:Y:S01]  /*5b10*/  ISETP.GT.AND P4, PT, R0, RZ, P0 ;  /* 0x000000ff0000720c */ /* 0x000fe20000784270 */
[----:B------:R-:W-:Y:S01]  /*5b20*/  @P1 STG.E.U16 desc[UR36][R4.64+0x80], R42 ;  /* 0x0000802a04001986 */ /* 0x000fe2000c101524 */
[----:B------:R-:W-:-:S02]  /*5b30*/  F2FP.F16.F32.PACK_AB R44, RZ, R44 ;  /* 0x0000002cff2c723e */ /* 0x000fc400000000ff */
[C---:B------:R-:W-:Y:S01]  /*5b40*/  ISETP.GT.AND P2, PT, R0.reuse, 0x8, P2 ;  /* 0x000000080000780c */ /* 0x040fe20001744270 */
[----:B------:R-:W-:Y:S01]  /*5b50*/  @P3 STG.E.U16 desc[UR36][R4.64+0x82], R43 ;  /* 0x0000822b04003986 */ /* 0x000fe2000c101524 */
[C---:B------:R-:W-:Y:S02]  /*5b60*/  ISETP.GT.AND P3, PT, R3.reuse, 0x50, PT ;  /* 0x000000500300780c */ /* 0x040fe40003f64270 */
[----:B------:R-:W-:Y:S01]  /*5b70*/  F2FP.F16.F32.PACK_AB R45, RZ, R45 ;  /* 0x0000002dff2d723e */ /* 0x000fe200000000ff */
[----:B------:R-:W-:Y:S01]  /*5b80*/  @P5 STG.E.U16 desc[UR36][R6.64+0x90], R44 ;  /* 0x0000902c06005986 */ /* 0x000fe2000c101524 */
[C---:B------:R-:W-:Y:S02]  /*5b90*/  ISETP.GT.AND P0, PT, R0.reuse, 0x8, P0 ;  /* 0x000000080000780c */ /* 0x040fe40000704270 */
[----:B------:R-:W-:Y:S01]  /*5ba0*/  ISETP.GT.AND P5, PT, R0, RZ, P3 ;  /* 0x000000ff0000720c */ /* 0x000fe20001fa4270 */
[----:B------:R-:W-:Y:S01]  /*5bb0*/  @P4 STG.E.U16 desc[UR36][R6.64+0x92], R45 ;  /* 0x0000922d06004986 */ /* 0x000fe2000c101524 */
[----:B------:R-:W-:-:S02]  /*5bc0*/  ISETP.GT.AND P1, PT, R3, 0x51, PT ;  /* 0x000000510300780c */ /* 0x000fc40003f24270 */
[----:B------:R-:W-:Y:S02]  /*5bd0*/  F2FP.F16.F32.PACK_AB R46, RZ, R46 ;  /* 0x0000002eff2e723e */ /* 0x000fe400000000ff */
[C---:B------:R-:W-:Y:S02]  /*5be0*/  ISETP.GT.AND P4, PT, R0.reuse, RZ, P1 ;  /* 0x000000ff0000720c */ /* 0x040fe40000f84270 */
[----:B------:R-:W-:Y:S01]  /*5bf0*/  F2FP.F16.F32.PACK_AB R47, RZ, R47 ;  /* 0x0000002fff2f723e */ /* 0x000fe200000000ff */
[----:B------:R-:W-:Y:S01]  /*5c00*/  @P2 STG.E.U16 desc[UR36][R4.64+0x90], R46 ;  /* 0x0000902e04002986 */ /* 0x000fe2000c101524 */
[----:B------:R-:W-:Y:S02]  /*5c10*/  F2FP.F16.F32.PACK_AB R32, RZ, R32 ;  /* 0x00000020ff20723e */ /* 0x000fe400000000ff */
[----:B------:R-:W-:Y:S01]  /*5c20*/  F2FP.F16.F32.PACK_AB R33, RZ, R33 ;  /* 0x00000021ff21723e */ /* 0x000fe200000000ff */
[----:B------:R-:W-:Y:S01]  /*5c30*/  @P0 STG.E.U16 desc[UR36][R4.64+0x92], R47 ;  /* 0x0000922f04000986 */ /* 0x000fe2000c101524 */
[----:B------:R-:W-:-:S02]  /*5c40*/  ISETP.GT.AND P0, PT, R0, 0x8, P3 ;  /* 0x000000080000780c */ /* 0x000fc40001f04270 */
[----:B------:R-:W-:Y:S01]  /*5c50*/  F2FP.F16.F32.PACK_AB R34, RZ, R34 ;  /* 0x00000022ff22723e */ /* 0x000fe200000000ff */
[----:B------:R-:W-:Y:S01]  /*5c60*/  @P5 STG.E.U16 desc[UR36][R6.64+0xa0], R32 ;  /* 0x0000a02006005986 */ /* 0x000fe2000c101524 */
[C---:B------:R-:W-:Y:S02]  /*5c70*/  ISETP.GT.AND P5, PT, R0.reuse, 0x8, P1 ;  /* 0x000000080000780c */ /* 0x040fe40000fa4270 */
[C---:B------:R-:W-:Y:S01]  /*5c80*/  ISETP.GT.AND P1, PT, R3.reuse, 0x59, PT ;  /* 0x000000590300780c */ /* 0x040fe20003f24270 */
[----:B------:R-:W-:Y:S01]  /*5c90*/  @P4 STG.E.U16 desc[UR36][R6.64+0xa2], R33 ;  /* 0x0000a22106004986 */ /* 0x000fe2000c101524 */
[----:B------:R-:W-:Y:S02]  /*5ca0*/  ISETP.GT.AND P4, PT, R3, 0x58, PT ;  /* 0x000000580300780c */ /* 0x000fe40003f84270 */
[----:B------:R-:W-:Y:S02]  /*5cb0*/  F2FP.F16.F32.PACK_AB R35, RZ, R35 ;  /* 0x00000023ff23723e */ /* 0x000fe400000000ff */
[C---:B------:R-:W-:Y:S01]  /*5cc0*/  ISETP.GT.AND P2, PT, R0.reuse, RZ, P4 ;  /* 0x000000ff0000720c */ /* 0x040fe20002744270 */
[----:B------:R-:W-:Y:S01]  /*5cd0*/  @P0 STG.E.U16 desc[UR36][R4.64+0xa0], R34 ;  /* 0x0000a02204000986 */ /* 0x000fe2000c101524 */
[----:B------:R-:W-:-:S02]  /*5ce0*/  ISETP.GT.AND P3, PT, R0, RZ, P1 ;  /* 0x000000ff0000720c */ /* 0x000fc40000f64270 */
[C---:B------:R-:W-:Y:S01]  /*5cf0*/  ISETP.GT.AND P4, PT, R0.reuse, 0x8, P4 ;  /* 0x000000080000780c */ /* 0x040fe20002784270 */
[----:B------:R-:W-:Y:S01]  /*5d00*/  @P5 STG.E.U16 desc[UR36][R4.64+0xa2], R35 ;  /* 0x0000a22304005986 */ /* 0x000fe2000c101524 */
[----:B------:R-:W-:Y:S02]  /*5d10*/  ISETP.GT.AND P5, PT, R0, 0x8, P1 ;  /* 0x000000080000780c */ /* 0x000fe40000fa4270 */
[----:B------:R-:W-:Y:S02]  /*5d20*/  F2FP.F16.F32.PACK_AB R36, RZ, R36 ;  /* 0x00000024ff24723e */ /* 0x000fe400000000ff */
[----:B------:R-:W-:Y:S02]  /*5d30*/  F2FP.F16.F32.PACK_AB R37, RZ, R37 ;  /* 0x00000025ff25723e */ /* 0x000fe400000000ff */
[----:B------:R-:W-:Y:S01]  /*5d40*/  F2FP.F16.F32.PACK_AB R38, RZ, R38 ;  /* 0x00000026ff26723e */ /* 0x000fe200000000ff */
[----:B------:R-:W-:Y:S01]  /*5d50*/  @P2 STG.E.U16 desc[UR36][R6.64+0xb0], R36 ;  /* 0x0000b02406002986 */ /* 0x000fe2000c101524 */
[----:B------:R-:W-:-:S02]  /*5d60*/  F2FP.F16.F32.PACK_AB R39, RZ, R39 ;  /* 0x00000027ff27723e */ /* 0x000fc400000000ff */
[C---:B------:R-:W-:Y:S01]  /*5d70*/  ISETP.GT.AND P2, PT, R3.reuse, 0x61, PT ;  /* 0x000000610300780c */ /* 0x040fe20003f44270 */
[----:B------:R-:W-:Y:S01]  /*5d80*/  @P3 STG.E.U16 desc[UR36][R6.64+0xb2], R37 ;  /* 0x0000b22506003986 */ /* 0x000fe2000c101524 */
[----:B------:R-:W-:Y:S02]  /*5d90*/  ISETP.GT.AND P3, PT, R3, 0x60, PT ;  /* 0x000000600300780c */ /* 0x000fe40003f64270 */
[----:B------:R-:W-:Y:S01]  /*5da0*/  F2FP.F16.F32.PACK_AB R24, RZ, R24 ;  /* 0x00000018ff18723e */ /* 0x000fe200000000ff */
[----:B------:R-:W-:Y:S01]  /*5db0*/  @P4 STG.E.U16 desc[UR36][R4.64+0xb0], R38 ;  /* 0x0000b02604004986 */ /* 0x000fe2000c101524 */
[C---:B------:R-:W-:Y:S02]  /*5dc0*/  ISETP.GT.AND P4, PT, R0.reuse, RZ, P2 ;  /* 0x000000ff0000720c */ /* 0x040fe40001784270 */
[----:B------:R-:W-:Y:S01]  /*5dd0*/  F2FP.F16.F32.PACK_AB R25, RZ, R25 ;  /* 0x00000019ff19723e */ /* 0x000fe200000000ff */
[----:B------:R-:W-:Y:S01]  /*5de0*/  @P5 STG.E.U16 desc[UR36][R4.64+0xb2], R39 ;  /* 0x0000b22704005986 */ /* 0x000fe2000c101524 */
[----:B------:R-:W-:-:S02]  /*5df0*/  ISETP.GT.AND P5, PT, R0, RZ, P3 ;  /* 0x000000ff0000720c */ /* 0x000fc40001fa4270 */
[C---:B------:R-:W-:Y:S02]  /*5e00*/  ISETP.GT.AND P1, PT, R3.reuse, 0x68, PT ;  /* 0x000000680300780c */ /* 0x040fe40003f24270 */
[----:B------:R-:W-:Y:S02]  /*5e10*/  ISETP.GT.AND P0, PT, R3, 0x69, PT ;  /* 0x000000690300780c */ /* 0x000fe40003f04270 */
[C---:B------:R-:W-:Y:S02]  /*5e20*/  ISETP.GT.AND P3, PT, R0.reuse, 0x8, P3 ;  /* 0x000000080000780c */ /* 0x040fe40001f64270 */
[C---:B------:R-:W-:Y:S02]  /*5e30*/  ISETP.GT.AND P2, PT, R0.reuse, 0x8, P2 ;  /* 0x000000080000780c */ /* 0x040fe40001744270 */
[----:B------:R-:W-:Y:S02]  /*5e40*/  F2FP.F16.F32.PACK_AB R26, RZ, R26 ;  /* 0x0000001aff1a723e */ /* 0x000fe400000000ff */
[----:B------:R-:W-:Y:S01]  /*5e50*/  F2FP.F16.F32.PACK_AB R27, RZ, R27 ;  /* 0x0000001bff1b723e */ /* 0x000fe200000000ff */
[----:B------:R-:W-:Y:S01]  /*5e60*/  @P5 STG.E.U16 desc[UR36][R6.64+0xc0], R24 ;  /* 0x0000c01806005986 */ /* 0x000fe2000c101524 */
[----:B------:R-:W-:-:S02]  /*5e70*/  ISETP.GT.AND P5, PT, R0, RZ, P0 ;  /* 0x000000ff0000720c */ /* 0x000fc400007a4270 */
[C---:B------:R-:W-:Y:S01]  /*5e80*/  ISETP.GT.AND P0, PT, R0.reuse, 0x8, P0 ;  /* 0x000000080000780c */ /* 0x040fe20000704270 */
[----:B------:R-:W-:Y:S01]  /*5e90*/  @P4 STG.E.U16 desc[UR36][R6.64+0xc2], R25 ;  /* 0x0000c21906004986 */ /* 0x000fe2000c101524 */
[C---:B------:R-:W-:Y:S02]  /*5ea0*/  ISETP.GT.AND P4, PT, R0.reuse, RZ, P1 ;  /* 0x000000ff0000720c */ /* 0x040fe40000f84270 */
[----:B------:R-:W-:Y:S01]  /*5eb0*/  ISETP.GT.AND P1, PT, R0, 0x8, P1 ;  /* 0x000000080000780c */ /* 0x000fe20000f24270 */
[----:B------:R-:W-:Y:S01]  /*5ec0*/  @P3 STG.E.U16 desc[UR36][R4.64+0xc0], R26 ;  /* 0x0000c01a04003986 */ /* 0x000fe2000c101524 */
[----:B------:R-:W-:Y:S02]  /*5ed0*/  F2FP.F16.F32.PACK_AB R28, RZ, R28 ;  /* 0x0000001cff1c723e */ /* 0x000fe400000000ff */
[----:B------:R-:W-:Y:S01]  /*5ee0*/  F2FP.F16.F32.PACK_AB R29, RZ, R29 ;  /* 0x0000001dff1d723e */ /* 0x000fe200000000ff */
[----:B------:R-:W-:Y:S01]  /*5ef0*/  @P2 STG.E.U16 desc[UR36][R4.64+0xc2], R27 ;  /* 0x0000c21b04002986 */ /* 0x000fe2000c101524 */
[----:B------:R-:W-:-:S02]  /*5f00*/  F2FP.F16.F32.PACK_AB R30, RZ, R30 ;  /* 0x0000001eff1e723e */ /* 0x000fc400000000ff */
[----:B------:R-:W-:-:S03]  /*5f10*/  F2FP.F16.F32.PACK_AB R31, RZ, R31 ;  /* 0x0000001fff1f723e */ /* 0x000fc600000000ff */
[----:B------:R-:W-:Y:S04]  /*5f20*/  @P4 STG.E.U16 desc[UR36][R6.64+0xd0], R28 ;  /* 0x0000d01c06004986 */ /* 0x000fe8000c101524 */
[----:B------:R0:W-:Y:S04]  /*5f30*/  @P5 STG.E.U16 desc[UR36][R6.64+0xd2], R29 ;  /* 0x0000d21d06005986 */ /* 0x0001e8000c101524 */
[----:B------:R1:W-:Y:S01]  /*5f40*/  @P1 STG.E.U16 desc[UR36][R4.64+0xd0], R30 ;  /* 0x0000d01e04001986 */ /* 0x0003e2000c101524 */
[----:B0-----:R-:W-:Y:S02]  /*5f50*/  @P0 IMAD.MOV.U32 R6, RZ, RZ, R4 ;  /* 0x000000ffff060224 */ /* 0x001fe400078e0004 */
[----:B------:R-:W-:-:S05]  /*5f60*/  @P0 IMAD.MOV.U32 R7, RZ, RZ, R5 ;  /* 0x000000ffff070224 */ /* 0x000fca00078e0005 */
[----:B------:R1:W-:Y:S02]  /*5f70*/  @P0 STG.E.U16 desc[UR36][R6.64+0xd2], R31 ;  /* 0x0000d21f06000986 */ /* 0x0003e4000c101524 */
.L_x_143:
[----:B------:R-:W-:Y:S05]  /*5f80*/  BSYNC B0 ;  /* 0x0000000000007941 */ /* 0x000fea0003800000 */
.L_x_33:
[----:B01----:R-:W2:Y:S01]  /*5f90*/  LDL.64 R4, [R1] ;  /* 0x0000000001047983 */ /* 0x003ea20000100a00 */
[----:B------:R-:W-:Y:S01]  /*5fa0*/  ULDC.64 UR4, c[0x0][0x650] ;  /* 0x0001940000047ab9 */ /* 0x000fe20000000a00 */
[----:B------:R-:W-:Y:S02]  /*5fb0*/  IMAD.U32 R0, RZ, RZ, UR44 ;  /* 0x0000002cff007e24 */ /* 0x000fe4000f8e00ff */
[----:B------:R-:W-:Y:S02]  /*5fc0*/  IMAD.MOV.U32 R22, RZ, RZ, -0x1 ;  /* 0xffffffffff167424 */ /* 0x000fe400078e00ff */
[----:B------:R0:W-:Y:S01]  /*5fd0*/  SYNCS.ARRIVE.TRANS64.A1T0 RZ, [R0+UR48], RZ ;  /* 0x000000ff00ff79a7 */ /* 0x0001e20008100030 */
[----:B----45:R-:W-:Y:S02]  /*5fe0*/  IMAD.MOV.U32 R18, RZ, RZ, -0x1 ;  /* 0xffffffffff127424 */ /* 0x030fe400078e00ff */
[----:B------:R-:W-:Y:S01]  /*5ff0*/  IMAD.MOV.U32 R19, RZ, RZ, -0x1 ;  /* 0xffffffffff137424 */ /* 0x000fe200078e00ff */
[----:B0-----:R-:W-:-:S02]  /*6000*/  PRMT R0, RZ, 0x7610, R0 ;  /* 0x00007610ff007816 */ /* 0x001fc40000000000 */
[----:B--2---:R-:W-:-:S05]  /*6010*/  LEA R16, P0, R4, R16, 0x1 ;  /* 0x0000001004107211 */ /* 0x004fca00078008ff */
[----:B------:R-:W-:Y:S01]  /*6020*/  IMAD.X R17, R90, 0x1, R17, P0 ;  /* 0x000000015a117824 */ /* 0x000fe200000e0611 */
[----:B------:R-:W-:-:S04]  /*6030*/  ISETP.GE.U32.AND P0, PT, R16, UR4, PT ;  /* 0x0000000410007c0c */ /* 0x000fc8000bf06070 */
[----:B------:R-:W-:-:S13]  /*6040*/  ISETP.GE.U32.AND.EX P0, PT, R17, UR5, PT, P0 ;  /* 0x0000000511007c0c */ /* 0x000fda000bf06100 */
[----:B------:R-:W-:Y:S05]  /*6050*/  @P0 BRA `(.L_x_144) ;  /* 0x0000000400500947 */ /* 0x000fea0003800000 */
[----:B------:R-:W0:Y:S01]  /*6060*/  LDC.64 R10, c[0x0][0x628] ;  /* 0x00018a00ff0a7b82 */ /* 0x000e220000000a00 */
[----:B------:R-:W1:Y:S01]  /*6070*/  S2R R18, SR_CTAID.X ;  /* 0x0000000000127919 */ /* 0x000e620000002500 */
[----:B------:R-:W-:Y:S02]  /*6080*/  IMAD.MOV.U32 R8, RZ, RZ, R16 ;  /* 0x000000ffff087224 */ /* 0x000fe400078e0010 */
[----:B------:R-:W-:Y:S01]  /*6090*/  IMAD.MOV.U32 R9, RZ, RZ, R17 ;  /* 0x000000ffff097224 */ /* 0x000fe200078e0011 */
[----:B------:R-:W2:Y:S03]  /*60a0*/  S2R R20, SR_CTAID.Y ;  /* 0x0000000000147919 */ /* 0x000ea60000002600 */
[----:B------:R-:W4:Y:S08]  /*60b0*/  LDC R0, c[0x0][0x630] ;  /* 0x00018c00ff007b82 */ /* 0x000f300000000800 */
[----:B------:R-:W1:Y:S01]  /*60c0*/  LDC.64 R14, c[0x0][0x620] ;  /* 0x00018800ff0e7b82 */ /* 0x000e620000000a00 */
[----:B0-----:R-:W-:-:S04]  /*60d0*/  ISETP.NE.U32.AND P0, PT, R10, RZ, PT ;  /* 0x000000ff0a00720c */ /* 0x001fc80003f05070 */
[----:B------:R-:W-:-:S13]  /*60e0*/  ISETP.NE.AND.EX P0, PT, R11, RZ, PT, P0 ;  /* 0x000000ff0b00720c */ /* 0x000fda0003f05300 */
[----:B-12-4-:R-:W-:Y:S05]  /*60f0*/  @!P0 BRA `(.L_x_145) ;  /* 0x0000000000288947 */ /* 0x016fea0003800000 */
[----:B------:R-:W0:Y:S02]  /*6100*/  LDC R3, c[0x0][0x634] ;  /* 0x00018d00ff037b82 */ /* 0x000e240000000800 */
[----:B0-----:R-:W-:-:S05]  /*6110*/  IADD3 R3, P0, R16, R3, RZ ;  /* 0x0000000310037210 */ /* 0x001fca0007f1e0ff */
[----:B------:R-:W-:-:S04]  /*6120*/  IMAD.X R13, RZ, RZ, R17, P0 ;  /* 0x000000ffff0d7224 */ /* 0x000fc800000e0611 */
[----:B------:R-:W-:-:S04]  /*6130*/  IMAD.WIDE.U32 R4, R13, R10, RZ ;  /* 0x0000000a0d047225 */ /* 0x000fc800078e00ff */
[----:B---3--:R-:W-:-:S04]  /*6140*/  IMAD.WIDE.U32 R6, P0, R3, R11, R4 ;  /* 0x0000000b03067225 */ /* 0x008fc80007800004 */
[----:B------:R-:W-:-:S04]  /*6150*/  IMAD.WIDE.U32 R4, R3, R10, RZ ;  /* 0x0000000a03047225 */ /* 0x000fc800078e00ff */
[----:B------:R-:W-:Y:S01]  /*6160*/  IMAD.X R9, RZ, RZ, RZ, P0 ;  /* 0x000000ffff097224 */ /* 0x000fe200000e06ff */
[----:B------:R-:W-:Y:S01]  /*6170*/  IADD3 RZ, P0, R5, R6, RZ ;  /* 0x0000000605ff7210 */ /* 0x000fe20007f1e0ff */
[----:B------:R-:W-:-:S04]  /*6180*/  IMAD.MOV.U32 R8, RZ, RZ, R7 ;  /* 0x000000ffff087224 */ /* 0x000fc800078e0007 */
[----:B------:R-:W-:-:S08]  /*6190*/  IMAD.WIDE.U32.X R8, R13, R11, R8, P0 ;  /* 0x0000000b0d087225 */ /* 0x000fd000000e0408 */
.L_x_145:
[----:B------:R-:W0:Y:S01]  /*61a0*/  LDC.64 R24, c[0x0][0x640] ;  /* 0x00019000ff187b82 */ /* 0x000e220000000a00 */
[-CC-:B------:R-:W-:Y:S01]  /*61b0*/  SHF.R.U64 R19, R8, R0.reuse, R9.reuse ;  /* 0x0000000008137219 */ /* 0x180fe20000001209 */
[----:B------:R-:W-:Y:S01]  /*61c0*/  ULDC UR4, c[0x0][0x150] ;  /* 0x0000540000047ab9 */ /* 0x000fe20000000800 */
[----:B------:R-:W-:Y:S02]  /*61d0*/  SHF.R.U32.HI R0, RZ, R0, R9 ;  /* 0x00000000ff007219 */ /* 0x000fe40000011609 */
[----:B------:R-:W-:Y:S02]  /*61e0*/  IADD3 R3, P0, RZ, -R19, RZ ;  /* 0x80000013ff037210 */ /* 0x000fe40007f1e0ff */
[----:B---3--:R-:W-:Y:S01]  /*61f0*/  I2FP.F32.U32 R7, R18 ;  /* 0x0000001200077245 */ /* 0x008fe20000201000 */
[----:B------:R-:W1:Y:S02]  /*6200*/  LDC R6, c[0x0][0x618] ;  /* 0x00018600ff067b82 */ /* 0x000e640000000800 */
[----:B------:R-:W-:-:S02]  /*6210*/  IMAD.X R5, RZ, RZ, ~R0, P0 ;  /* 0x000000ffff057224 */ /* 0x000fc400000e0e00 */
[----:B------:R-:W-:Y:S01]  /*6220*/  FMUL R7, R7, UR4 ;  /* 0x0000000407077c20 */ /* 0x000fe20008400000 */
[----:B------:R-:W-:Y:S01]  /*6230*/  ULDC UR4, c[0x0][0x154] ;  /* 0x0000550000047ab9 */ /* 0x000fe20000000800 */
[-C--:B------:R-:W-:Y:S02]  /*6240*/  IMAD R0, R5, R14.reuse, RZ ;  /* 0x0000000e05007224 */ /* 0x080fe400078e02ff */
[----:B------:R-:W2:Y:S01]  /*6250*/  LDC R8, c[0x0][0x608] ;  /* 0x00018200ff087b82 */ /* 0x000ea20000000800 */
[C---:B------:R-:W-:Y:S01]  /*6260*/  IMAD.WIDE.U32 R4, R3.reuse, R14, R16 ;  /* 0x0000000e03047225 */ /* 0x040fe200078e0010 */
[----:B------:R-:W3:Y:S03]  /*6270*/  F2I.U32.TRUNC.NTZ R7, R7 ;  /* 0x0000000700077305 */ /* 0x000ee6000020f000 */
[----:B------:R-:W-:Y:S01]  /*6280*/  IMAD R3, R3, R15, R0 ;  /* 0x0000000f03037224 */ /* 0x000fe200078e0200 */
[----:B------:R-:W-:-:S02]  /*6290*/  I2FP.F32.U32 R0, R20 ;  /* 0x0000001400007245 */ /* 0x000fc40000201000 */
[----:B------:R-:W4:Y:S01]  /*62a0*/  LDC R22, c[0x0][0x658] ;  /* 0x00019600ff167b82 */ /* 0x000f220000000800 */
[----:B------:R-:W-:Y:S01]  /*62b0*/  IMAD.IADD R3, R5, 0x1, R3 ;  /* 0x0000000105037824 */ /* 0x000fe200078e0203 */
[----:B0-----:R-:W-:Y:S01]  /*62c0*/  ISETP.NE.U32.AND P0, PT, R24, RZ, PT ;  /* 0x000000ff1800720c */ /* 0x001fe20003f05070 */
[----:B------:R-:W-:-:S03]  /*62d0*/  FMUL R0, R0, UR4 ;  /* 0x0000000400007c20 */ /* 0x000fc60008400000 */
[----:B------:R-:W-:Y:S01]  /*62e0*/  ISETP.NE.AND.EX P0, PT, R25, RZ, PT, P0 ;  /* 0x000000ff1900720c */ /* 0x000fe20003f05300 */
[----:B------:R0:W0:Y:S01]  /*62f0*/  F2I.U32.TRUNC.NTZ R14, R0 ;  /* 0x00000000000e7305 */ /* 0x000022000020f000 */
[----:B------:R-:W5:Y:S01]  /*6300*/  LDC R9, c[0x0][0x144] ;  /* 0x00005100ff097b82 */ /* 0x000f620000000800 */
[-C--:B-1----:R-:W-:Y:S01]  /*6310*/  SHF.R.U64 R10, R4, R6.reuse, R3 ;  /* 0x00000006040a7219 */ /* 0x082fe20000001203 */
[----:B---3--:R-:W-:Y:S01]  /*6320*/  IMAD.MOV R7, RZ, RZ, -R7 ;  /* 0x000000ffff077224 */ /* 0x008fe200078e0a07 */
[----:B------:R-:W-:-:S05]  /*6330*/  SHF.R.U32.HI R3, RZ, R6, R3 ;  /* 0x00000006ff037219 */ /* 0x000fca0000011603 */
[----:B------:R-:W1:Y:S01]  /*6340*/  LDC R15, c[0x0][0x148] ;  /* 0x00005200ff0f7b82 */ /* 0x000e620000000800 */
[-CC-:B--2---:R-:W-:Y:S02]  /*6350*/  SHF.R.U64 R12, R10, R8.reuse, R3.reuse ;  /* 0x000000080a0c7219 */ /* 0x184fe40000001203 */
[----:B------:R-:W-:-:S05]  /*6360*/  SHF.R.U32.HI R3, RZ, R8, R3 ;  /* 0x00000008ff037219 */ /* 0x000fca0000011603 */
[----:B------:R-:W2:Y:S01]  /*6370*/  LDC R21, c[0x0][0x600] ;  /* 0x00018000ff157b82 */ /* 0x000ea20000000800 */
[-CC-:B----4-:R-:W-:Y:S02]  /*6380*/  SHF.R.U64 R13, R12, R22.reuse, R3.reuse ;  /* 0x000000160c0d7219 */ /* 0x190fe40000001203 */
[----:B------:R-:W-:-:S03]  /*6390*/  SHF.R.U32.HI R5, RZ, R22, R3 ;  /* 0x00000016ff057219 */ /* 0x000fc60000011603 */
[----:B------:R-:W-:Y:S02]  /*63a0*/  IMAD.MOV.U32 R4, RZ, RZ, R13 ;  /* 0x000000ffff047224 */ /* 0x000fe400078e000d */
[----:B------:R-:W3:Y:S01]  /*63b0*/  LDC R26, c[0x0][0x648] ;  /* 0x00019200ff1a7b82 */ /* 0x000ee20000000800 */
[----:B-----5:R-:W-:-:S07]  /*63c0*/  IMAD R22, R9, R7, R18 ;  /* 0x0000000709167224 */ /* 0x020fce00078e0212 */
[----:B------:R-:W4:Y:S08]  /*63d0*/  LDC R27, c[0x0][0x638] ;  /* 0x00018e00ff1b7b82 */ /* 0x000f300000000800 */
[----:B------:R-:W0:Y:S01]  /*63e0*/  LDC R28, c[0x0][0x610] ;  /* 0x00018400ff1c7b82 */ /* 0x000e220000000800 */
[----:B-1----:R-:W-:Y:S05]  /*63f0*/  @!P0 BRA `(.L_x_146) ;  /* 0x0000000000288947 */ /* 0x002fea0003800000 */
[----:B0-----:R-:W0:Y:S02]  /*6400*/  LDC R0, c[0x0][0x64c] ;  /* 0x00019300ff007b82 */ /* 0x001e240000000800 */
[----:B0-----:R-:W-:-:S05]  /*6410*/  IADD3 R3, P0, R13, R0, RZ ;  /* 0x000000000d037210 */ /* 0x001fca0007f1e0ff */
        /* <DEDUP_REMOVED lines=8> */
.L_x_146:
[----:B------:R-:W-:Y:S01]  /*64a0*/  ISETP.NE.AND P0, PT, R2, 0x1, PT ;  /* 0x000000010200780c */ /* 0x000fe20003f05270 */
[----:B0-----:R-:W-:Y:S01]  /*64b0*/  IMAD.MOV R14, RZ, RZ, -R14 ;  /* 0x000000ffff0e7224 */ /* 0x001fe200078e0a0e */
[----:B---3--:R-:W-:Y:S01]  /*64c0*/  SHF.R.U64 R0, R4, R26, R5 ;  /* 0x0000001a04007219 */ /* 0x008fe20000001205 */
[----:B--2---:R-:W-:Y:S01]  /*64d0*/  VIADD R5, R21, 0xffffffff ;  /* 0xffffffff15057836 */ /* 0x004fe20000000000 */
[----:B------:R-:W-:-:S03]  /*64e0*/  LOP3.LUT R3, R12, R91, RZ, 0xc0, !PT ;  /* 0x0000005b0c037212 */ /* 0x000fc600078ec0ff */
[----:B------:R-:W-:Y:S01]  /*64f0*/  IMAD.MOV R4, RZ, RZ, -R0 ;  /* 0x000000ffff047224 */ /* 0x000fe200078e0a00 */
[----:B------:R-:W-:Y:S01]  /*6500*/  LOP3.LUT R5, R10, R5, RZ, 0xc0, !PT ;  /* 0x000000050a057212 */ /* 0x000fe200078ec0ff */
[----:B------:R-:W-:Y:S02]  /*6510*/  IMAD R3, R86, R0, R3 ;  /* 0x0000000056037224 */ /* 0x000fe400078e0203 */
[----:B----4-:R-:W-:Y:S02]  /*6520*/  IMAD R0, R4, R27, R13 ;  /* 0x0000001b04007224 */ /* 0x010fe400078e020d */
[----:B------:R-:W-:Y:S02]  /*6530*/  @P0 IMAD R22, R15, R14, R20 ;  /* 0x0000000e0f160224 */ /* 0x000fe400078e0214 */
[----:B------:R-:W-:Y:S02]  /*6540*/  IMAD.MOV.U32 R4, RZ, RZ, 0x1 ;  /* 0x00000001ff047424 */ /* 0x000fe400078e00ff */
[----:B------:R-:W-:-:S02]  /*6550*/  IMAD R22, R3, R28, R22 ;  /* 0x0000001c03167224 */ /* 0x000fc400078e0216 */
[----:B------:R-:W-:Y:S01]  /*6560*/  IMAD R3, R0, R21, R5 ;  /* 0x0000001500037224 */ /* 0x000fe200078e0205 */
[----:B------:R-:W-:-:S04]  /*6570*/  PRMT R0, R4, 0x7610, R0 ;  /* 0x0000761004007816 */ /* 0x000fc80000000000 */
[----:B------:R-:W-:Y:S02]  /*6580*/  SEL R18, R3, R22, !P0 ;  /* 0x0000001603127207 */ /* 0x000fe40004000000 */
[----:B------:R-:W-:-:S07]  /*6590*/  SEL R22, R22, R3, !P0 ;  /* 0x0000000316167207 */ /* 0x000fce0004000000 */
.L_x_144:
[----:B------:R-:W-:Y:S02]  /*65a0*/  LOP3.LUT P0, RZ, R0, 0xff, RZ, 0xc0, !PT ;  /* 0x000000ff00ff7812 */ /* 0x000fe4000780c0ff */
[----:B------:R-:W-:-:S11]  /*65b0*/  LOP3.LUT R94, R94, 0x1, RZ, 0x3c, !PT ;  /* 0x000000015e5e7812 */ /* 0x000fd600078e3cff */
[----:B------:R-:W-:Y:S05]  /*65c0*/  @P0 BRA `(.L_x_147) ;  /* 0xffffffb400200947 */ /* 0x000fea000383ffff */
[----:B------:R-:W-:Y:S05]  /*65d0*/  EXIT ;  /* 0x000000000000794d */ /* 0x000fea0003800000 */
.L_x_14:
[----:B------:R-:W-:-:S08]  /*65e0*/  ISETP.NE.AND P0, PT, R14, RZ, PT ;  /* 0x000000ff0e00720c */ /* 0x000fd00003f05270 */
[----:B0-----:R-:W0:-:S00]  /*65f0*/  USETMAXREG.DEALLOC.CTAPOOL 0x28 ;  /* 0x00000028000079c8 */ /* 0x001e0000080e0500 */
[----:B------:R-:W-:Y:S05]  /*6600*/  @P0 EXIT ;  /* 0x000000000000094d */ /* 0x000fea0003800000 */
[----:B0-----:R-:W-:Y:S01]  /*6610*/  LOP3.LUT P0, RZ, R3, 0xff, RZ, 0xc0, !PT ;  /* 0x000000ff03ff7812 */ /* 0x001fe2000780c0ff */
[----:B------:R-:W-:Y:S02]  /*6620*/  IMAD.MOV.U32 R3, RZ, RZ, 0x1 ;  /* 0x00000001ff037424 */ /* 0x000fe400078e00ff */
[----:B------:R-:W-:-:S10]  /*6630*/  IMAD.MOV.U32 R8, RZ, RZ, RZ ;  /* 0x000000ffff087224 */ /* 0x000fd400078e00ff */
[----:B------:R-:W-:Y:S05]  /*6640*/  @!P0 BRA `(.L_x_148) ;  /* 0x0000000c000c8947 */ /* 0x000fea0003800000 */
[----:B------:R-:W-:Y:S01]  /*6650*/  LOP3.LUT P0, RZ, R5, 0x1f, RZ, 0xc0, !PT ;  /* 0x0000001f05ff7812 */ /* 0x000fe2000780c0ff */
[----:B------:R-:W-:Y:S01]  /*6660*/  ULDC UR5, c[0x0][0x658] ;  /* 0x0001960000057ab9 */ /* 0x000fe20000000800 */
[----:B------:R-:W-:Y:S01]  /*6670*/  UMOV UR6, 0xffffffff ;  /* 0xffffffff00067882 */ /* 0x000fe20000000000 */
[----:B------:R-:W-:Y:S01]  /*6680*/  BSSY B0, `(.L_x_148) ;  /* 0x00000bf000007945 */ /* 0x000fe20003800000 */
[----:B------:R-:W-:Y:S01]  /*6690*/  USHF.L.U32 UR6, UR6, UR5, URZ ;  /* 0x0000000506067299 */ /* 0x000fe2000800063f */
[C---:B------:R-:W-:Y:S01]  /*66a0*/  ISETP.NE.AND P2, PT, R4.reuse, RZ, PT ;  /* 0x000000ff0400720c */ /* 0x040fe20003f45270 */
[----:B------:R-:W-:Y:S01]  /*66b0*/  IMAD.MOV.U32 R10, RZ, RZ, 0x1 ;  /* 0x00000001ff0a7424 */ /* 0x000fe200078e00ff */
[----:B------:R-:W-:Y:S01]  /*66c0*/  ISETP.NE.OR P0, PT, R4, RZ, !P0 ;  /* 0x000000ff0400720c */ /* 0x000fe20004705670 */
[----:B------:R-:W-:Y:S01]  /*66d0*/  IMAD.MOV.U32 R3, RZ, RZ, 0x1 ;  /* 0x00000001ff037424 */ /* 0x000fe200078e00ff */
[----:B------:R-:W-:Y:S01]  /*66e0*/  LOP3.LUT R9, R23, 0x2, RZ, 0xfc, !PT ;  /* 0x0000000217097812 */ /* 0x000fe200078efcff */
[----:B------:R-:W-:Y:S01]  /*66f0*/  IMAD.MOV.U32 R8, RZ, RZ, RZ ;  /* 0x000000ffff087224 */ /* 0x000fe200078e00ff */
[----:B------:R-:W-:Y:S01]  /*6700*/  ULDC UR4, c[0x0][0x600] ;  /* 0x0001800000047ab9 */ /* 0x000fe20000000800 */
[----:B------:R-:W-:Y:S01]  /*6710*/  UMOV UR7, 0x1 ;  /* 0x0000000100077882 */ /* 0x000fe20000000000 */
[----:B------:R-:W-:-:S02]  /*6720*/  UIADD3 UR19, UR40, 0x1, URZ ;  /* 0x0000000128137890 */ /* 0x000fc4000fffe03f */
[----:B------:R-:W-:Y:S02]  /*6730*/  UIADD3 UR15, UR4, -0x1, URZ ;  /* 0xffffffff040f7890 */ /* 0x000fe4000fffe03f */
[----:B------:R-:W-:Y:S02]  /*6740*/  USHF.L.U32 UR17, UR7, UR5, URZ ;  /* 0x0000000507117299 */ /* 0x000fe4000800063f */
[----:B------:R-:W-:Y:S01]  /*6750*/  ULOP3.LUT UR16, URZ, UR6, URZ, 0x33, !UPT ;  /* 0x000000063f107292 */ /* 0x000fe2000f8e333f */
[----:B------:R-:W-:-:S11]  /*6760*/  ULDC.64 UR20, c[0x0][0x198] ;  /* 0x0000660000147ab9 */ /* 0x000fd60000000a00 */
.L_x_160:
[----:B------:R-:W-:-:S03]  /*6770*/  UMOV UR4, 0xffffffff ;  /* 0xffffffff00047882 */ /* 0x000fc60000000000 */
[----:B------:R-:W-:Y:S05]  /*6780*/  BRA.DIV UR4, `(.L_x_149) ;  /* 0x00000026040c7947 */ /* 0x000fea000b800000 */
[----:B------:R-:W-:-:S13]  /*6790*/  ELECT P6, URZ, PT ;  /* 0x00000000003f782f */ /* 0x000fda00038c0000 */
.L_x_210:
[----:B------:R-:W0:Y:S01]  /*67a0*/  LDC R4, c[0x0][0x28c] ;  /* 0x0000a300ff047b82 */ /* 0x000e220000000800 */
[----:B------:R-:W-:Y:S01]  /*67b0*/  BSSY B1, `(.L_x_150) ;  /* 0x0000037000017945 */ /* 0x000fe20003800000 */
[----:B0-----:R-:W-:-:S13]  /*67c0*/  ISETP.LT.OR P6, PT, R4, 0x1, !P6 ;  /* 0x000000010400780c */ /* 0x001fda00077c1670 */
[----:B------:R-:W-:Y:S05]  /*67d0*/  @P6 BRA `(.L_x_151) ;  /* 0x0000000000d06947 */ /* 0x000fea0003800000 */
[----:B------:R-:W-:Y:S02]  /*67e0*/  IMAD R18, R18, 0x70, RZ ;  /* 0x0000007012127824 */ /* 0x000fe400078e02ff */
[----:B------:R-:W-:Y:S02]  /*67f0*/  IMAD.SHL.U32 R22, R22, 0x40, RZ ;  /* 0x0000004016167824 */ /* 0x000fe400078e00ff */
[----:B------:R-:W-:Y:S02]  /*6800*/  IMAD.MOV.U32 R13, RZ, RZ, RZ ;  /* 0x000000ffff0d7224 */ /* 0x000fe400078e00ff */
[----:B------:R-:W-:Y:S02]  /*6810*/  IMAD.U32 R14, RZ, RZ, UR19 ;  /* 0x00000013ff0e7e24 */ /* 0x000fe4000f8e00ff */
[----:B------:R-:W-:Y:S02]  /*6820*/  IMAD.MOV.U32 R4, RZ, RZ, R3 ;  /* 0x000000ffff047224 */ /* 0x000fe400078e0003 */
[----:B------:R-:W-:-:S07]  /*6830*/  IMAD.MOV.U32 R5, RZ, RZ, R8 ;  /* 0x000000ffff057224 */ /* 0x000fce00078e0008 */
.L_x_155:
[----:B------:R-:W0:Y:S01]  /*6840*/  S2R R7, SR_CgaCtaId ;  /* 0x0000000000077919 */ /* 0x000e220000008800 */
[----:B------:R-:W-:-:S04]  /*6850*/  MOV R6, 0x400 ;  /* 0x0000040000067802 */ /* 0x000fc80000000f00 */
[----:B0-----:R-:W-:Y:S02]  /*6860*/  LEA R12, R7, R6, 0x18 ;  /* 0x00000006070c7211 */ /* 0x001fe400078ec0ff */
[----:B------:R-:W-:Y:S01]  /*6870*/  SHF.L.U32 R6, R4, 0x1f, RZ ;  /* 0x0000001f04067819 */ /* 0x000fe200000006ff */
[----:B------:R-:W0:Y:S02]  /*6880*/  @!P2 LDC R7, c[0x0][0x500] ;  /* 0x00014000ff07ab82 */ /* 0x000e240000000800 */
[----:B------:R-:W-:-:S04]  /*6890*/  IMAD R11, R5, 0x8, R12 ;  /* 0x00000008050b7824 */ /* 0x000fc800078e020c */
[----:B------:R-:W1:Y:S02]  /*68a0*/  SYNCS.PHASECHK.TRANS64.TRYWAIT P1, [R11+URZ+0x148], R6 ;  /* 0x000148060b0075a7 */ /* 0x000e64000802017f */
[----:B-1----:R-:W-:Y:S05]  /*68b0*/  @!P1 BRA `(.L_x_152) ;  /* 0x0000002000e09947 */ /* 0x002fea0003800000 */
.L_x_211:
[----:B-1----:R-:W-:Y:S01]  /*68c0*/  PRMT R6, R9, 0x9910, RZ ;  /* 0x0000991009067816 */ /* 0x002fe200000000ff */
[----:B0-----:R0:W-:Y:S03]  /*68d0*/  @!P2 SYNCS.ARRIVE.TRANS64 RZ, [R11+URZ], R7 ;  /* 0x000000070bffa9a7 */ /* 0x0011e6000800003f */
[----:B------:R-:W-:-:S13]  /*68e0*/  ISETP.NE.AND P1, PT, R6, 0x2, PT ;  /* 0x000000020600780c */ /* 0x000fda0003f25270 */
[----:B0-----:R-:W-:Y:S05]  /*68f0*/  @P1 BRA `(.L_x_153) ;  /* 0x0000000000041947 */ /* 0x001fea0003800000 */
[----:B------:R-:W-:Y:S01]  /*6900*/  BPT.TRAP 0x1 ;  /* 0x000000040000795c */ /* 0x000fe20000300000 */
.L_x_153:
[----:B------:R-:W-:Y:S05]  /*6910*/  @P0 BRA `(.L_x_154) ;  /* 0x0000000000040947 */ /* 0x000fea0003800000 */
[----:B------:R-:W-:Y:S01]  /*6920*/  BPT.TRAP 0x1 ;  /* 0x000000040000795c */ /* 0x000fe20000300000 */
.L_x_154:
[--C-:B------:R-:W-:Y:S01]  /*6930*/  IMAD R6, R5, 0x800, R12.reuse ;  /* 0x0000080005067824 */ /* 0x100fe200078e020c */
[----:B------:R-:W-:Y:S01]  /*6940*/  R2UR UR9, R11 ;  /* 0x000000000b0972ca */ /* 0x000fe200000e0000 */
[C---:B------:R-:W-:Y:S01]  /*6950*/  IMAD R12, R5.reuse, 0xe00, R12 ;  /* 0x00000e00050c7824 */ /* 0x040fe200078e020c */
[----:B------:R-:W-:Y:S01]  /*6960*/  UIADD3 UR4, UP0, UR20, 0xf0, URZ ;  /* 0x000000f014047890 */ /* 0x000fe2000ff1e03f */
[----:B------:R-:W-:Y:S01]  /*6970*/  VIADD R14, R14, 0xffffffff ;  /* 0xffffffff0e0e7836 */ /* 0x000fe20000000000 */
[----:B------:R-:W-:Y:S01]  /*6980*/  R2UR UR5, R6 ;  /* 0x00000000060572ca */ /* 0x000fe200000e0000 */
[----:B------:R-:W-:Y:S01]  /*6990*/  UIADD3 UR22, UP1, UR20, 0x1f0, URZ ;  /* 0x000001f014167890 */ /* 0x000fe2000ff3e03f */
[----:B------:R-:W-:Y:S01]  /*69a0*/  R2UR UR8, R12 ;  /* 0x000000000c0872ca */ /* 0x000fe200000e0000 */
[----:B------:R-:W-:Y:S01]  /*69b0*/  VIADD R5, R5, 0x1 ;  /* 0x0000000105057836 */ /* 0x000fe20000000000 */
[----:B------:R-:W-:Y:S01]  /*69c0*/  R2UR UR11, R22 ;  /* 0x00000000160b72ca */ /* 0x000fe200000e0000 */
[----:B------:R-:W-:Y:S01]  /*69d0*/  UIADD3.X UR23, URZ, UR21, URZ, UP1, !UPT ;  /* 0x000000153f177290 */ /* 0x000fe20008ffe43f */
[----:B------:R-:W-:Y:S01]  /*69e0*/  R2UR UR10, R13 ;  /* 0x000000000d0a72ca */ /* 0x000fe200000e0000 */
[----:B------:R-:W-:Y:S01]  /*69f0*/  UMOV UR6, 0x0 ;  /* 0x0000000000067882 */ /* 0x000fe20000000000 */
[----:B------:R-:W-:Y:S01]  /*6a00*/  R2UR UR12, R19 ;  /* 0x00000000130c72ca */ /* 0x000fe200000e0000 */
[----:B------:R-:W-:Y:S01]  /*6a10*/  UMOV UR7, 0x10000000 ;  /* 0x1000000000077882 */ /* 0x000fe20000000000 */
[----:B------:R-:W-:Y:S01]  /*6a20*/  R2UR UR18, R18 ;  /* 0x00000000121272ca */ /* 0x000fe200000e0000 */
[----:B------:R-:W-:Y:S01]  /*6a30*/  VIADD R13, R13, 0x10 ;  /* 0x000000100d0d7836 */ /* 0x000fe20000000000 */
[----:B------:R-:W-:Y:S01]  /*6a40*/  ISETP.GT.AND P3, PT, R14, 0x1, PT ;  /* 0x000000010e00780c */ /* 0x000fe20003f64270 */
[----:B------:R-:W-:Y:S01]  /*6a50*/  UIADD3 UR13, UR5, 0x380, URZ ;  /* 0x00000380050d7890 */ /* 0x000fe2000fffe03f */
[----:B------:R-:W-:Y:S01]  /*6a60*/  ISETP.NE.AND P1, PT, R5, 0x29, PT ;  /* 0x000000290500780c */ /* 0x000fe20003f25270 */
[----:B------:R-:W-:-:S02]  /*6a70*/  UIADD3.X UR5, URZ, UR21, URZ, UP0, !UPT ;  /* 0x000000153f057290 */ /* 0x000fc400087fe43f */
[----:B------:R-:W-:Y:S01]  /*6a80*/  UIADD3 UR14, UR8, 0x14b80, URZ ;  /* 0x00014b80080e7890 */ /* 0x000fe2000fffe03f */
[----:B------:R-:W-:Y:S02]  /*6a90*/  SEL R7, RZ, 0x1, P1 ;  /* 0x00000001ff077807 */ /* 0x000fe40000800000 */
[----:B------:R-:W-:Y:S01]  /*6aa0*/  UMOV UR8, UR13 ;  /* 0x0000000d00087c82 */ /* 0x000fe20008000000 */
[----:B------:R-:W-:Y:S02]  /*6ab0*/  SEL R5, R5, RZ, P1 ;  /* 0x000000ff05057207 */ /* 0x000fe40000800000 */
[----:B------:R-:W-:Y:S01]  /*6ac0*/  LOP3.LUT R4, R4, R7, RZ, 0x3c, !PT ;  /* 0x0000000704047212 */ /* 0x000fe200078e3cff */
[----:B------:R0:W-:Y:S02]  /*6ad0*/  UTMALDG.3D [UR8], [UR4], desc[UR6] ;  /* 0x00000608040075b4 */ /* 0x0001e40008011000 */
[----:B0-----:R-:W-:Y:S01]  /*6ae0*/  UMOV UR8, UR14 ;  /* 0x0000000e00087c82 */ /* 0x001fe20008000000 */
[----:B------:R-:W-:-:S02]  /*6af0*/  UMOV UR11, UR18 ;  /* 0x00000012000b7c82 */ /* 0x000fc40008000000 */
[----:B------:R0:W-:Y:S02]  /*6b00*/  UTMALDG.3D [UR8], [UR22], desc[UR6] ;  /* 0x00000608160075b4 */ /* 0x0001e40008011000 */
[----:B0-----:R-:W-:Y:S05]  /*6b10*/  @P3 BRA `(.L_x_155) ;  /* 0xfffffffc00483947 */ /* 0x001fea000383ffff */
.L_x_151:
[----:B------:R-:W-:Y:S05]  /*6b20*/  BSYNC B1 ;  /* 0x0000000000017941 */ /* 0x000fea0003800000 */
.L_x_150:
[----:B------:R-:W2:Y:S01]  /*6b30*/  LDL.64 R20, [R1] ;  /* 0x0000000001147983 */ /* 0x000ea20000100a00 */
[----:B------:R-:W-:Y:S01]  /*6b40*/  LOP3.LUT P4, RZ, R10, 0xff, RZ, 0xc0, !PT ;  /* 0x000000ff0aff7812 */ /* 0x000fe2000788c0ff */
[----:B------:R-:W-:Y:S01]  /*6b50*/  VIADD R7, R8, UR40 ;  /* 0x0000002808077c36 */ /* 0x000fe20008000000 */
[----:B------:R-:W-:Y:S01]  /*6b60*/  ULDC.64 UR4, c[0x0][0x650] ;  /* 0x0001940000047ab9 */ /* 0x000fe20000000a00 */
[----:B------:R-:W-:Y:S01]  /*6b70*/  IMAD.U32 R8, RZ, RZ, UR40 ;  /* 0x00000028ff087e24 */ /* 0x000fe2000f8e00ff */
[----:B------:R-:W-:Y:S01]  /*6b80*/  UISETP.GE.U32.AND UP0, UPT, UR40, 0x29, UPT ;  /* 0x000000292800788c */ /* 0x000fe2000bf06070 */
[----:B------:R-:W-:Y:S01]  /*6b90*/  BSSY B1, `(.L_x_156) ;  /* 0x000006b000017945 */ /* 0x000fe20003800000 */
[----:B------:R-:W-:Y:S01]  /*6ba0*/  ISETP.GT.U32.AND P1, PT, R7, 0x28, PT ;  /* 0x000000280700780c */ /* 0x000fe20003f24070 */
[----:B------:R-:W-:Y:S01]  /*6bb0*/  IMAD.MOV.U32 R22, RZ, RZ, -0x1 ;  /* 0xffffffffff167424 */ /* 0x000fe200078e00ff */
[----:B------:R-:W-:Y:S01]  /*6bc0*/  PRMT R10, RZ, 0x7610, R10 ;  /* 0x00007610ff0a7816 */ /* 0x000fe2000000000a */
[----:B------:R-:W-:Y:S01]  /*6bd0*/  IMAD.MOV.U32 R18, RZ, RZ, -0x1 ;  /* 0xffffffffff127424 */ /* 0x000fe200078e00ff */
[----:B------:R-:W-:Y:S01]  /*6be0*/  ISETP.LT.U32.AND P1, PT, R8, 0x29, P1 ;  /* 0x000000290800780c */ /* 0x000fe20000f21070 */
[----:B------:R-:W-:Y:S01]  /*6bf0*/  IMAD.MOV.U32 R19, RZ, RZ, -0x1 ;  /* 0xffffffffff137424 */ /* 0x000fe200078e00ff */
[----:B------:R-:W-:Y:S01]  /*6c00*/  PLOP3.LUT P3, PT, PT, PT, UP0, 0x80, 0x0 ;  /* 0x000000000000781c */ /* 0x000fe20003f6f008 */
[----:B------:R-:W0:Y:S01]  /*6c10*/  @P4 S2R R5, SR_CgaCtaId ;  /* 0x0000000000054919 */ /* 0x000e220000008800 */
[----:B------:R-:W-:-:S04]  /*6c20*/  @P4 MOV R4, 0x400 ;  /* 0x0000040000044802 */ /* 0x000fc80000000f00 */
[----:B0-----:R-:W-:Y:S01]  /*6c30*/  @P4 LEA R6, R5, R4, 0x18 ;  /* 0x0000000405064211 */ /* 0x001fe200078ec0ff */
[----:B------:R-:W-:Y:S01]  /*6c40*/  IMAD.WIDE.U32 R4, R7, -0x3831f383, RZ ;  /* 0xc7ce0c7d07047825 */ /* 0x000fe200078e00ff */
[----:B------:R-:W-:Y:S02]  /*6c50*/  SEL R4, RZ, 0x1, !P1 ;  /* 0x00000001ff047807 */ /* 0x000fe40004800000 */
[----:B------:R0:W-:Y:S02]  /*6c60*/  @P4 SYNCS.ARRIVE.TRANS64.A1T0 RZ, [R6+URZ+0x2c8], RZ ;  /* 0x0002c8ff06ff49a7 */ /* 0x0001e4000810003f */
[----:B------:R-:W-:Y:S02]  /*6c70*/  LOP3.LUT R3, R3, R4, RZ, 0x3c, !PT ;  /* 0x0000000403037212 */ /* 0x000fe400078e3cff */
[----:B------:R-:W-:Y:S02]  /*6c80*/  PRMT R4, RZ, 0x7610, R4 ;  /* 0x00007610ff047816 */ /* 0x000fe40000000004 */
[----:B0-----:R-:W-:-:S04]  /*6c90*/  SHF.R.U32.HI R6, RZ, 0x5, R5 ;  /* 0x00000005ff067819 */ /* 0x001fc80000011605 */
[----:B------:R-:W-:Y:S01]  /*6ca0*/  @P3 LOP3.LUT R3, R3, 0x1, R6, 0x78, !PT ;  /* 0x0000000103033812 */ /* 0x000fe200078e7806 */
[----:B------:R-:W-:Y:S01]  /*6cb0*/  IMAD R8, R6, -0x29, R7 ;  /* 0xffffffd706087824 */ /* 0x000fe200078e0207 */
[----:B--2---:R-:W-:-:S04]  /*6cc0*/  IADD3 R16, P4, R16, R20, RZ ;  /* 0x0000001410107210 */ /* 0x004fc80007f9e0ff */
[----:B------:R-:W-:Y:S01]  /*6cd0*/  ISETP.GE.U32.AND P1, PT, R16, UR4, PT ;  /* 0x0000000410007c0c */ /* 0x000fe2000bf26070 */
[----:B------:R-:W-:-:S05]  /*6ce0*/  IMAD.X R17, R17, 0x1, R0, P4 ;  /* 0x0000000111117824 */ /* 0x000fca00020e0600 */
[----:B------:R-:W-:-:S13]  /*6cf0*/  ISETP.GE.U32.AND.EX P1, PT, R17, UR5, PT, P1 ;  /* 0x0000000511007c0c */ /* 0x000fda000bf26110 */
[----:B------:R-:W-:Y:S05]  /*6d00*/  @P1 BRA `(.L_x_157) ;  /* 0x00000004004c1947 */ /* 0x000fea0003800000 */
[----:B------:R-:W0:Y:S01]  /*6d10*/  S2R R12, SR_CTAID.X ;  /* 0x00000000000c7919 */ /* 0x000e220000002500 */
[----:B------:R-:W-:Y:S01]  /*6d20*/  ULDC.64 UR4, c[0x0][0x628] ;  /* 0x00018a0000047ab9 */ /* 0x000fe20000000a00 */
[----:B------:R-:W1:Y:S01]  /*6d30*/  LDC R13, c[0x0][0x144] ;  /* 0x00005100ff0d7b82 */ /* 0x000e620000000800 */
[----:B------:R-:W-:Y:S01]  /*6d40*/  ISETP.NE.U32.AND P1, PT, RZ, UR4, PT ;  /* 0x00000004ff007c0c */ /* 0x000fe2000bf25070 */
[----:B------:R-:W2:Y:S01]  /*6d50*/  S2R R11, SR_CTAID.Y ;  /* 0x00000000000b7919 */ /* 0x000ea20000002600 */
[----:B------:R-:W-:Y:S01]  /*6d60*/  ULDC UR6, c[0x0][0x150] ;  /* 0x0000540000067ab9 */ /* 0x000fe20000000800 */
[----:B------:R-:W-:Y:S01]  /*6d70*/  ULDC UR7, c[0x0][0x630] ;  /* 0x00018c0000077ab9 */ /* 0x000fe20000000800 */
[----:B------:R-:W-:Y:S01]  /*6d80*/  ISETP.NE.AND.EX P1, PT, RZ, UR5, PT, P1 ;  /* 0x00000005ff007c0c */ /* 0x000fe2000bf25310 */
[----:B------:R-:W-:Y:S01]  /*6d90*/  IMAD.MOV.U32 R4, RZ, RZ, R16 ;  /* 0x000000ffff047224 */ /* 0x000fe200078e0010 */
[----:B0-----:R-:W-:-:S05]  /*6da0*/  I2FP.F32.U32 R5, R12 ;  /* 0x0000000c00057245 */ /* 0x001fca0000201000 */
[----:B------:R-:W-:Y:S01]  /*6db0*/  FMUL R14, R5, UR6 ;  /* 0x00000006050e7c20 */ /* 0x000fe20008400000 */
[----:B------:R-:W-:-:S05]  /*6dc0*/  IMAD.MOV.U32 R5, RZ, RZ, R17 ;  /* 0x000000ffff057224 */ /* 0x000fca00078e0011 */
[----:B--2---:R-:W-:Y:S05]  /*6dd0*/  @!P1 BRA `(.L_x_158) ;  /* 0x0000000000289947 */ /* 0x004fea0003800000 */
[----:B------:R-:W-:Y:S02]  /*6de0*/  ULDC UR6, c[0x0][0x634] ;  /* 0x00018d0000067ab9 */ /* 0x000fe40000000800 */
[----:B------:R-:W-:-:S05]  /*6df0*/  IADD3 R5, P1, R16, UR6, RZ ;  /* 0x0000000610057c10 */ /* 0x000fca000ff3e0ff */
[----:B------:R-:W-:-:S04]  /*6e00*/  IMAD.X R15, RZ, RZ, R17, P1 ;  /* 0x000000ffff0f7224 */ /* 0x000fc800008e0611 */
[----:B------:R-:W-:-:S04]  /*6e10*/  IMAD.WIDE.U32 R6, R15, UR4, RZ ;  /* 0x000000040f067c25 */ /* 0x000fc8000f8e00ff */
[----:B------:R-:W-:-:S04]  /*6e20*/  IMAD.WIDE.U32 R6, P1, R5, UR5, R6 ;  /* 0x0000000505067c25 */ /* 0x000fc8000f820006 */
[----:B------:R-:W-:-:S04]  /*6e30*/  IMAD.WIDE.U32 R4, R5, UR4, RZ ;  /* 0x0000000405047c25 */ /* 0x000fc8000f8e00ff */
[----:B------:R-:W-:Y:S01]  /*6e40*/  IMAD.MOV.U32 R4, RZ, RZ, R7 ;  /* 0x000000ffff047224 */ /* 0x000fe200078e0007 */
[----:B------:R-:W-:Y:S01]  /*6e50*/  IADD3 RZ, P3, R5, R6, RZ ;  /* 0x0000000605ff7210 */ /* 0x000fe20007f7e0ff */
[----:B------:R-:W-:-:S04]  /*6e60*/  IMAD.X R5, RZ, RZ, RZ, P1 ;  /* 0x000000ffff057224 */ /* 0x000fc800008e06ff */
[----:B------:R-:W-:-:S08]  /*6e70*/  IMAD.WIDE.U32.X R4, R15, UR5, R4, P3 ;  /* 0x000000050f047c25 */ /* 0x000fd000098e0404 */
.L_x_158:
[--C-:B------:R-:W-:Y:S01]  /*6e80*/  SHF.R.U64 R19, R4, UR7, R5.reuse ;  /* 0x0000000704137c19 */ /* 0x100fe20008001205 */
[----:B------:R-:W0:Y:S01]  /*6e90*/  F2I.U32.TRUNC.NTZ R14, R14 ;  /* 0x0000000e000e7305 */ /* 0x000e22000020f000 */
[----:B------:R-:W-:Y:S01]  /*6ea0*/  SHF.R.U32.HI R4, RZ, UR7, R5 ;  /* 0x00000007ff047c19 */ /* 0x000fe20008011605 */
[----:B------:R-:W-:Y:S01]  /*6eb0*/  ULDC.64 UR4, c[0x0][0x620] ;  /* 0x0001880000047ab9 */ /* 0x000fe20000000a00 */
[----:B------:R-:W-:Y:S01]  /*6ec0*/  IADD3 R7, P1, RZ, -R19, RZ ;  /* 0x80000013ff077210 */ /* 0x000fe20007f3e0ff */
[----:B------:R-:W-:Y:S01]  /*6ed0*/  ULDC.64 UR6, c[0x0][0x640] ;  /* 0x0001900000067ab9 */ /* 0x000fe20000000a00 */
[----:B------:R-:W2:Y:S03]  /*6ee0*/  LDC R18, c[0x0][0x148] ;  /* 0x00005200ff127b82 */ /* 0x000ea60000000800 */
[----:B------:R-:W-:Y:S01]  /*6ef0*/  IMAD.X R4, RZ, RZ, ~R4, P1 ;  /* 0x000000ffff047224 */ /* 0x000fe200008e0e04 */
[----:B------:R-:W-:-:S03]  /*6f00*/  ISETP.NE.U32.AND P1, PT, RZ, UR6, PT ;  /* 0x00000006ff007c0c */ /* 0x000fc6000bf25070 */
[----:B------:R-:W-:Y:S01]  /*6f10*/  IMAD R6, R4, UR4, RZ ;  /* 0x0000000404067c24 */ /* 0x000fe2000f8e02ff */
[----:B------:R-:W-:Y:S01]  /*6f20*/  ISETP.NE.AND.EX P1, PT, RZ, UR7, PT, P1 ;  /* 0x00000007ff007c0c */ /* 0x000fe2000bf25310 */
[----:B------:R-:W-:Y:S01]  /*6f30*/  IMAD.WIDE.U32 R4, R7, UR4, R16 ;  /* 0x0000000407047c25 */ /* 0x000fe2000f8e0010 */
[----:B------:R-:W-:-:S03]  /*6f40*/  ULDC UR4, c[0x0][0x618] ;  /* 0x0001860000047ab9 */ /* 0x000fc60000000800 */
[----:B------:R-:W-:Y:S01]  /*6f50*/  IMAD R7, R7, UR5, R6 ;  /* 0x0000000507077c24 */ /* 0x000fe2000f8e0206 */
[----:B------:R-:W-:Y:S01]  /*6f60*/  ULDC UR5, c[0x0][0x154] ;  /* 0x0000550000057ab9 */ /* 0x000fe20000000800 */
[----:B0-----:R-:W-:Y:S02]  /*6f70*/  IMAD.MOV R6, RZ, RZ, -R14 ;  /* 0x000000ffff067224 */ /* 0x001fe400078e0a0e */
[----:B------:R-:W-:Y:S02]  /*6f80*/  IMAD.IADD R5, R5, 0x1, R7 ;  /* 0x0000000105057824 */ /* 0x000fe400078e0207 */
[----:B-1----:R-:W-:Y:S01]  /*6f90*/  IMAD R12, R13, R6, R12 ;  /* 0x000000060d0c7224 */ /* 0x002fe200078e020c */
[----:B------:R-:W-:Y:S02]  /*6fa0*/  I2FP.F32.U32 R6, R11 ;  /* 0x0000000b00067245 */ /* 0x000fe40000201000 */
[--C-:B------:R-:W-:Y:S02]  /*6fb0*/  SHF.R.U64 R13, R4, UR4, R5.reuse ;  /* 0x00000004040d7c19 */ /* 0x100fe40008001205 */
[----:B------:R-:W-:Y:S01]  /*6fc0*/  SHF.R.U32.HI R4, RZ, UR4, R5 ;  /* 0x00000004ff047c19 */ /* 0x000fe20008011605 */
[----:B------:R-:W-:Y:S01]  /*6fd0*/  FMUL R6, R6, UR5 ;  /* 0x0000000506067c20 */ /* 0x000fe20008400000 */
[----:B------:R-:W-:-:S02]  /*6fe0*/  ULDC UR4, c[0x0][0x608] ;  /* 0x0001820000047ab9 */ /* 0x000fc40000000800 */
[--C-:B------:R-:W-:Y:S01]  /*6ff0*/  SHF.R.U64 R15, R13, UR4, R4.reuse ;  /* 0x000000040d0f7c19 */ /* 0x100fe20008001204 */
[----:B------:R0:W1:Y:S01]  /*7000*/  F2I.U32.TRUNC.NTZ R20, R6 ;  /* 0x0000000600147305 */ /* 0x000062000020f000 */
[----:B------:R-:W-:Y:S01]  /*7010*/  SHF.R.U32.HI R4, RZ, UR4, R4 ;  /* 0x00000004ff047c19 */ /* 0x000fe20008011604 */
[----:B------:R-:W-:-:S03]  /*7020*/  ULDC UR4, c[0x0][0x658] ;  /* 0x0001960000047ab9 */ /* 0x000fc60000000800 */
[--C-:B------:R-:W-:Y:S02]  /*7030*/  SHF.R.U64 R14, R15, UR4, R4.reuse ;  /* 0x000000040f0e7c19 */ /* 0x100fe40008001204 */
[----:B------:R-:W-:-:S03]  /*7040*/  SHF.R.U32.HI R21, RZ, UR4, R4 ;  /* 0x00000004ff157c19 */ /* 0x000fc60008011604 */
[----:B------:R-:W-:Y:S02]  /*7050*/  IMAD.MOV.U32 R4, RZ, RZ, R14 ;  /* 0x000000ffff047224 */ /* 0x000fe400078e000e */
[----:B------:R-:W-:Y:S01]  /*7060*/  IMAD.MOV.U32 R5, RZ, RZ, R21 ;  /* 0x000000ffff057224 */ /* 0x000fe200078e0015 */
[----:B0-----:R-:W-:Y:S06]  /*7070*/  @!P1 BRA `(.L_x_159) ;  /* 0x0000000000289947 */ /* 0x001fec0003800000 */
        /* <DEDUP_REMOVED lines=10> */
.L_x_159:
[----:B------:R-:W-:Y:S01]  /*7120*/  ISETP.NE.AND P1, PT, R2, 0x1, PT ;  /* 0x000000010200780c */ /* 0x000fe20003f25270 */
[----:B------:R-:W-:Y:S01]  /*7130*/  ULDC UR4, c[0x0][0x648] ;  /* 0x0001920000047ab9 */ /* 0x000fe20000000800 */
[----:B------:R-:W-:Y:S01]  /*7140*/  LOP3.LUT R15, R15, UR16, RZ, 0xc0, !PT ;  /* 0x000000100f0f7c12 */ /* 0x000fe2000f8ec0ff */
[----:B-1----:R-:W-:Y:S01]  /*7150*/  IMAD.MOV R20, RZ, RZ, -R20 ;  /* 0x000000ffff147224 */ /* 0x002fe200078e0a14 */
[----:B------:R-:W-:Y:S01]  /*7160*/  SHF.R.U64 R4, R4, UR4, R5 ;  /* 0x0000000404047c19 */ /* 0x000fe20008001205 */
[----:B------:R-:W-:Y:S01]  /*7170*/  ULDC UR4, c[0x0][0x638] ;  /* 0x00018e0000047ab9 */ /* 0x000fe20000000800 */
[----:B------:R-:W-:Y:S01]  /*7180*/  LOP3.LUT R13, R13, UR15, RZ, 0xc0, !PT ;  /* 0x0000000f0d0d7c12 */ /* 0x000fe2000f8ec0ff */
[----:B------:R-:W-:Y:S02]  /*7190*/  ULDC UR5, c[0x0][0x610] ;  /* 0x0001840000057ab9 */ /* 0x000fe40000000800 */
[----:B------:R-:W-:Y:S02]  /*71a0*/  IMAD.MOV R5, RZ, RZ, -R4 ;  /* 0x000000ffff057224 */ /* 0x000fe400078e0a04 */
[----:B------:R-:W-:-:S02]  /*71b0*/  IMAD R15, R4, UR17, R15 ;  /* 0x00000011040f7c24 */ /* 0x000fc4000f8e020f */
[----:B--2---:R-:W-:Y:S02]  /*71c0*/  @P1 IMAD R12, R18, R20, R11 ;  /* 0x00000014120c1224 */ /* 0x004fe400078e020b */
[----:B------:R-:W-:Y:S01]  /*71d0*/  IMAD R14, R5, UR4, R14 ;  /* 0x00000004050e7c24 */ /* 0x000fe2000f8e020e */
[----:B------:R-:W-:Y:S01]  /*71e0*/  ULDC UR4, c[0x0][0x600] ;  /* 0x0001800000047ab9 */ /* 0x000fe20000000800 */
[----:B------:R-:W-:Y:S02]  /*71f0*/  IMAD R12, R15, UR5, R12 ;  /* 0x000000050f0c7c24 */ /* 0x000fe4000f8e020c */
[----:B------:R-:W-:Y:S02]  /*7200*/  IMAD R5, R14, UR4, R13 ;  /* 0x000000040e057c24 */ /* 0x000fe4000f8e020d */
[----:B------:R-:W-:-:S03]  /*7210*/  IMAD.MOV.U32 R4, RZ, RZ, 0x1 ;  /* 0x00000001ff047424 */ /* 0x000fc600078e00ff */
[----:B------:R-:W-:Y:S02]  /*7220*/  SEL R18, R5, R12, !P1 ;  /* 0x0000000c05127207 */ /* 0x000fe40004800000 */
[----:B------:R-:W-:-:S07]  /*7230*/  SEL R22, R12, R5, !P1 ;  /* 0x000000050c167207 */ /* 0x000fce0004800000 */
.L_x_157:
[----:B------:R-:W-:Y:S05]  /*7240*/  BSYNC B1 ;  /* 0x0000000000017941 */ /* 0x000fea0003800000 */
.L_x_156:
[----:B------:R-:W-:-:S13]  /*7250*/  LOP3.LUT P1, RZ, R4, 0xff, RZ, 0xc0, !PT ;  /* 0x000000ff04ff7812 */ /* 0x000fda000782c0ff */
[----:B------:R-:W-:Y:S05]  /*7260*/  @P1 BRA `(.L_x_160) ;  /* 0xfffffff400401947 */ /* 0x000fea000383ffff */
[----:B------:R-:W-:Y:S05]  /*7270*/  BSYNC B0 ;  /* 0x0000000000007941 */ /* 0x000fea0003800000 */
.L_x_148:
[----:B------:R-:W-:-:S03]  /*7280*/  UMOV UR4, 0xffffffff ;  /* 0xffffffff00047882 */ /* 0x000fc60000000000 */
[----:B------:R-:W-:Y:S05]  /*7290*/  BRA.DIV UR4, `(.L_x_161) ;  /* 0x0000001a047c7947 */ /* 0x000fea000b800000 */
[----:B------:R-:W-:-:S13]  /*72a0*/  ELECT P6, URZ, PT ;  /* 0x00000000003f782f */ /* 0x000fda00038c0000 */
.L_x_214:
[----:B------:R-:W-:Y:S04]  /*72b0*/  BSSY B0, `(.L_x_162) ;  /* 0x0000178000007945 */ /* 0x000fe80003800000 */
[----:B------:R-:W-:Y:S05]  /*72c0*/  @!P6 BRA `(.L_x_163) ;  /* 0x0000001400d8e947 */ /* 0x000fea0003800000 */
[----:B------:R-:W-:-:S04]  /*72d0*/  LOP3.LUT R23, R23, 0x2, RZ, 0xfc, !PT ;  /* 0x0000000217177812 */ /* 0x000fc800078efcff */
[----:B------:R-:W-:-:S13]  /*72e0*/  ISETP.NE.AND P0, PT, R23, 0x3, PT ;  /* 0x000000031700780c */ /* 0x000fda0003f05270 */
[----:B------:R-:W-:Y:S05]  /*72f0*/  @!P0 BRA `(.L_x_164) ;  /* 0x0000000000048947 */ /* 0x000fea0003800000 */
[----:B------:R-:W-:Y:S01]  /*7300*/  BPT.TRAP 0x1 ;  /* 0x000000040000795c */ /* 0x000fe20000300000 */
.L_x_164:
[----:B------:R-:W0:Y:S01]  /*7310*/  S2R R5, SR_CgaCtaId ;  /* 0x0000000000057919 */ /* 0x000e220000008800 */
[----:B------:R-:W-:Y:S02]  /*7320*/  MOV R0, 0x400 ;  /* 0x0000040000007802 */ /* 0x000fe40000000f00 */
[----:B------:R-:W-:Y:S02]  /*7330*/  SHF.L.U32 R2, R3, 0x1f, RZ ;  /* 0x0000001f03027819 */ /* 0x000fe400000006ff */
[----:B0-----:R-:W-:-:S05]  /*7340*/  LEA R5, R5, R0, 0x18 ;  /* 0x0000000005057211 */ /* 0x001fca00078ec0ff */
[----:B------:R-:W-:-:S04]  /*7350*/  VIADD R5, R5, 0x148 ;  /* 0x0000014805057836 */ /* 0x000fc80000000000 */
[C---:B------:R-:W-:Y:S02]  /*7360*/  IMAD R7, R8.reuse, 0x8, R5 ;  /* 0x0000000808077824 */ /* 0x040fe400078e0205 */
[----:B------:R-:W-:Y:S02]  /*7370*/  VIADD R8, R8, 0x1 ;  /* 0x0000000108087836 */ /* 0x000fe40000000000 */
[----:B------:R-:W0:Y:S03]  /*7380*/  SYNCS.PHASECHK.TRANS64.TRYWAIT P0, [R7+URZ], R2 ;  /* 0x00000002070075a7 */ /* 0x000e26000800017f */
[----:B------:R-:W-:-:S04]  /*7390*/  ISETP.NE.AND P1, PT, R8, 0x29, PT ;  /* 0x000000290800780c */ /* 0x000fc80003f25270 */
[----:B------:R-:W-:Y:S02]  /*73a0*/  SEL R0, RZ, 0x1, P1 ;  /* 0x00000001ff007807 */ /* 0x000fe40000800000 */
[----:B------:R-:W-:Y:S02]  /*73b0*/  SEL R8, R8, RZ, P1 ;  /* 0x000000ff08087207 */ /* 0x000fe40000800000 */
[----:B------:R-:W-:-:S03]  /*73c0*/  LOP3.LUT R9, R3, R0, RZ, 0x3c, !PT ;  /* 0x0000000003097212 */ /* 0x000fc600078e3cff */
[----:B------:R-:W-:Y:S01]  /*73d0*/  IMAD R6, R8, 0x8, R5 ;  /* 0x0000000808067824 */ /* 0x000fe200078e0205 */
[----:B------:R-:W-:Y:S01]  /*73e0*/  SHF.L.U32 R3, R9, 0x1f, RZ ;  /* 0x0000001f09037819 */ /* 0x000fe200000006ff */
[----:B0-----:R-:W-:Y:S06]  /*73f0*/  @!P0 BRA `(.L_x_165) ;  /* 0x0000001800448947 */ /* 0x001fec0003800000 */
.L_x_215:
[----:B------:R-:W1:Y:S01]  /*7400*/  SYNCS.PHASECHK.TRANS64.TRYWAIT P0, [R6+URZ], R3 ;  /* 0x00000003060075a7 */ /* 0x000e62000800017f */
[----:B------:R-:W-:-:S05]  /*7410*/  VIADD R0, R8, 0x1 ;  /* 0x0000000108007836 */ /* 0x000fca0000000000 */
[----:B------:R-:W-:-:S04]  /*7420*/  ISETP.NE.AND P1, PT, R0, 0x29, PT ;  /* 0x000000290000780c */ /* 0x000fc80003f25270 */
[----:B0-----:R-:W-:Y:S02]  /*7430*/  SEL R2, RZ, 0x1, P1 ;  /* 0x00000001ff027807 */ /* 0x001fe40000800000 */
[----:B------:R-:W-:Y:S02]  /*7440*/  SEL R0, R0, RZ, P1 ;  /* 0x000000ff00007207 */ /* 0x000fe40000800000 */
[----:B------:R-:W-:-:S03]  /*7450*/  LOP3.LUT R9, R9, R2, RZ, 0x3c, !PT ;  /* 0x0000000209097212 */ /* 0x000fc600078e3cff */
[----:B------:R-:W-:Y:S01]  /*7460*/  IMAD R7, R0, 0x8, R5 ;  /* 0x0000000800077824 */ /* 0x000fe200078e0205 */
[----:B------:R-:W-:Y:S01]  /*7470*/  SHF.L.U32 R4, R9, 0x1f, RZ ;  /* 0x0000001f09047819 */ /* 0x000fe200000006ff */
[----:B-1----:R-:W-:Y:S06]  /*7480*/  @!P0 BRA `(.L_x_166) ;  /* 0x0000001800348947 */ /* 0x002fec0003800000 */
.L_x_216:
[----:B------:R-:W1:Y:S01]  /*7490*/  SYNCS.PHASECHK.TRANS64.TRYWAIT P0, [R7+URZ], R4 ;  /* 0x00000004070075a7 */ /* 0x000e62000800017f */
[----:B------:R-:W-:-:S05]  /*74a0*/  VIADD R0, R0, 0x1 ;  /* 0x0000000100007836 */ /* 0x000fca0000000000 */
[----:B------:R-:W-:-:S04]  /*74b0*/  ISETP.NE.AND P1, PT, R0, 0x29, PT ;  /* 0x000000290000780c */ /* 0x000fc80003f25270 */
[----:B------:R-:W-:Y:S02]  /*74c0*/  SEL R2, RZ, 0x1, P1 ;  /* 0x00000001ff027807 */ /* 0x000fe40000800000 */
[----:B------:R-:W-:Y:S02]  /*74d0*/  SEL R0, R0, RZ, P1 ;  /* 0x000000ff00007207 */ /* 0x000fe40000800000 */
[----:B------:R-:W-:-:S03]  /*74e0*/  LOP3.LUT R9, R9, R2, RZ, 0x3c, !PT ;  /* 0x0000000209097212 */ /* 0x000fc600078e3cff */
[----:B0-----:R-:W-:Y:S01]  /*74f0*/  IMAD R6, R0, 0x8, R5 ;  /* 0x0000000800067824 */ /* 0x001fe200078e0205 */
[----:B------:R-:W-:Y:S01]  /*7500*/  SHF.L.U32 R3, R9, 0x1f, RZ ;  /* 0x0000001f09037819 */ /* 0x000fe200000006ff */
[----:B-1----:R-:W-:Y:S06]  /*7510*/  @!P0 BRA `(.L_x_167) ;  /* 0x0000001800248947 */ /* 0x002fec0003800000 */
.L_x_217:
        /* <DEDUP_REMOVED lines=9> */
.L_x_218:
        /* <DEDUP_REMOVED lines=9> */
.L_x_219:
        /* <DEDUP_REMOVED lines=9> */
.L_x_220:
        /* <DEDUP_REMOVED lines=9> */
.L_x_221:
        /* <DEDUP_REMOVED lines=9> */
.L_x_222:
        /* <DEDUP_REMOVED lines=9> */
.L_x_223:
        /* <DEDUP_REMOVED lines=9> */
.L_x_224:
        /* <DEDUP_REMOVED lines=9> */
.L_x_225:
        /* <DEDUP_REMOVED lines=9> */
.L_x_226:
        /* <DEDUP_REMOVED lines=9> */
.L_x_227:
        /* <DEDUP_REMOVED lines=9> */
.L_x_228:
        /* <DEDUP_REMOVED lines=9> */
.L_x_229:
        /* <DEDUP_REMOVED lines=9> */
.L_x_230:
        /* <DEDUP_REMOVED lines=9> */
.L_x_231:
        /* <DEDUP_REMOVED lines=9> */
.L_x_232:
        /* <DEDUP_REMOVED lines=9> */
.L_x_233:
        /* <DEDUP_REMOVED lines=9> */
.L_x_234:
        /* <DEDUP_REMOVED lines=9> */
.L_x_235:
        /* <DEDUP_REMOVED lines=9> */
.L_x_236:
        /* <DEDUP_REMOVED lines=9> */
.L_x_237:
        /* <DEDUP_REMOVED lines=9> */
.L_x_238:
        /* <DEDUP_REMOVED lines=9> */
.L_x_239:
        /* <DEDUP_REMOVED lines=9> */
.L_x_240:
        /* <DEDUP_REMOVED lines=9> */
.L_x_241:
        /* <DEDUP_REMOVED lines=9> */
.L_x_242:
        /* <DEDUP_REMOVED lines=9> */
.L_x_243:
        /* <DEDUP_REMOVED lines=9> */
.L_x_244:
        /* <DEDUP_REMOVED lines=9> */
.L_x_245:
        /* <DEDUP_REMOVED lines=9> */
.L_x_246:
        /* <DEDUP_REMOVED lines=9> */
.L_x_247:
        /* <DEDUP_REMOVED lines=9> */
.L_x_248:
        /* <DEDUP_REMOVED lines=9> */
.L_x_249:
        /* <DEDUP_REMOVED lines=9> */
.L_x_250:
        /* <DEDUP_REMOVED lines=9> */
.L_x_251:
        /* <DEDUP_REMOVED lines=9> */
.L_x_252:
        /* <DEDUP_REMOVED lines=9> */
.L_x_253:
[----:B------:R-:W1:Y:S01]  /*8960*/  SYNCS.PHASECHK.TRANS64.TRYWAIT P0, [R6+URZ], R3 ;  /* 0x00000003060075a7 */ /* 0x000e62000800017f */
[----:B------:R-:W-:-:S05]  /*8970*/  VIADD R0, R0, 0x1 ;  /* 0x0000000100007836 */ /* 0x000fca0000000000 */
[----:B------:R-:W-:-:S04]  /*8980*/  ISETP.NE.AND P1, PT, R0, 0x29, PT ;  /* 0x000000290000780c */ /* 0x000fc80003f25270 */
[----:B------:R-:W-:Y:S02]  /*8990*/  SEL R2, RZ, 0x1, P1 ;  /* 0x00000001ff027807 */ /* 0x000fe40000800000 */
[----:B------:R-:W-:Y:S02]  /*89a0*/  SEL R0, R0, RZ, P1 ;  /* 0x000000ff00007207 */ /* 0x000fe40000800000 */
[----:B------:R-:W-:Y:S01]  /*89b0*/  LOP3.LUT R2, R9, R2, RZ, 0x3c, !PT ;  /* 0x0000000209027212 */ /* 0x000fe200078e3cff */
[----:B-1----:R-:W-:Y:S06]  /*89c0*/  @!P0 BRA `(.L_x_204) ;  /* 0x0000000c00dc8947 */ /* 0x002fec0003800000 */
.L_x_254:
[----:B------:R-:W-:Y:S01]  /*89d0*/  IMAD R5, R0, 0x8, R5 ;  /* 0x0000000800057824 */ /* 0x000fe200078e0205 */
[----:B------:R-:W-:-:S07]  /*89e0*/  SHF.L.U32 R0, R2, 0x1f, RZ ;  /* 0x0000001f02007819 */ /* 0x000fce00000006ff */
.L_x_205:
[----:B--2---:R2:W3:Y:S02]  /*89f0*/  SYNCS.PHASECHK.TRANS64.TRYWAIT P0, [R5+URZ], R0 ;  /* 0x00000000050075a7 */ /* 0x0044e4000800017f */
[----:B---3--:R-:W-:Y:S05]  /*8a00*/  @!P0 NANOSLEEP.SYNCS 0x989680 ;  /* 0x009896800000895d */ /* 0x008fea0003900000 */
[----:B------:R-:W3:Y:S02]  /*8a10*/  @!P0 SYNCS.PHASECHK.TRANS64 P0, [R5+URZ], R0 ;  /* 0x00000000050085a7 */ /* 0x000ee4000800007f */
[----:B---3--:R-:W-:Y:S05]  /*8a20*/  @!P0 BRA `(.L_x_205) ;  /* 0xfffffffc00f08947 */ /* 0x008fea000383ffff */
.L_x_163:
[----:B------:R-:W-:Y:S05]  /*8a30*/  BSYNC B0 ;  /* 0x0000000000007941 */ /* 0x000fea0003800000 */
.L_x_162:
[----:B------:R-:W-:Y:S05]  /*8a40*/  EXIT ;  /* 0x000000000000794d */ /* 0x000fea0003800000 */
.L_x_16:
[----:B0-----:R-:W-:-:S04]  /*8a50*/  IMAD.U32 R3, RZ, RZ, UR43 ;  /* 0x0000002bff037e24 */ /* 0x001fc8000f8e00ff */
[----:B------:R0:W1:Y:S03]  /*8a60*/  SYNCS.PHASECHK.TRANS64.TRYWAIT P0, [R3+URZ+-0x8], R0 ;  /* 0xfffff800030075a7 */ /* 0x000066000800017f */
[----:B-1----:R-:W-:Y:S05]  /*8a70*/  @!P0 NANOSLEEP.SYNCS 0x989680 ;  /* 0x009896800000895d */ /* 0x002fea0003900000 */
[----:B------:R-:W1:Y:S02]  /*8a80*/  @!P0 SYNCS.PHASECHK.TRANS64 P0, [R3+URZ+-0x8], R0 ;  /* 0xfffff800030085a7 */ /* 0x000e64000800007f */
[----:B-1----:R-:W-:Y:S05]  /*8a90*/  @!P0 BRA `(.L_x_16) ;  /* 0xfffffffc00ec8947 */ /* 0x002fea000383ffff */
[----:B------:R-:W-:Y:S05]  /*8aa0*/  BRA `(.L_x_206) ;  /* 0xffffff8c00f47947 */ /* 0x000fea000383ffff */
.L_x_21:
[----:B-1----:R1:W2:Y:S02]  /*8ab0*/  SYNCS.PHASECHK.TRANS64.TRYWAIT P1, [R3+URZ], R0 ;  /* 0x00000000030075a7 */ /* 0x0022a4000802017f */
[----:B--2---:R-:W-:Y:S05]  /*8ac0*/  @!P1 NANOSLEEP.SYNCS 0x989680 ;  /* 0x009896800000995d */ /* 0x004fea0003900000 */
[----:B------:R-:W2:Y:S02]  /*8ad0*/  @!P1 SYNCS.PHASECHK.TRANS64 P1, [R3+URZ], R0 ;  /* 0x00000000030095a7 */ /* 0x000ea4000802007f */
[----:B--2---:R-:W-:Y:S05]  /*8ae0*/  @!P1 BRA `(.L_x_21) ;  /* 0xfffffffc00f09947 */ /* 0x004fea000383ffff */
[----:B------:R-:W-:Y:S05]  /*8af0*/  BRA `(.L_x_20) ;  /* 0xffffff9000607947 */ /* 0x000fea000383ffff */
.L_x_26:
[----:B-1----:R-:W-:-:S04]  /*8b00*/  IMAD.U32 R4, RZ, RZ, UR4 ;  /* 0x00000004ff047e24 */ /* 0x002fc8000f8e00ff */
[----:B------:R1:W2:Y:S03]  /*8b10*/  SYNCS.PHASECHK.TRANS64.TRYWAIT P1, [R4+URZ], R3 ;  /* 0x00000003040075a7 */ /* 0x0002a6000802017f */
[----:B--2---:R-:W-:Y:S05]  /*8b20*/  @!P1 NANOSLEEP.SYNCS 0x989680 ;  /* 0x009896800000995d */ /* 0x004fea0003900000 */
[----:B------:R-:W2:Y:S02]  /*8b30*/  @!P1 SYNCS.PHASECHK.TRANS64 P1, [R4+URZ], R3 ;  /* 0x00000003040095a7 */ /* 0x000ea4000802007f */
[----:B--2---:R-:W-:Y:S05]  /*8b40*/  @!P1 BRA `(.L_x_26) ;  /* 0xfffffffc00ec9947 */ /* 0x004fea000383ffff */
[----:B------:R-:W-:Y:S05]  /*8b50*/  BRA `(.L_x_25) ;  /* 0xffffff9400507947 */ /* 0x000fea000383ffff */
.L_x_32:
[----:B0-----:R-:W-:-:S04]  /*8b60*/  IMAD.U32 R3, RZ, RZ, UR43 ;  /* 0x0000002bff037e24 */ /* 0x001fc8000f8e00ff */
[----:B------:R0:W1:Y:S03]  /*8b70*/  SYNCS.PHASECHK.TRANS64.TRYWAIT P0, [R3+URZ+0x8], R0 ;  /* 0x00000800030075a7 */ /* 0x000066000800017f */
[----:B-1----:R-:W-:Y:S05]  /*8b80*/  @!P0 NANOSLEEP.SYNCS 0x989680 ;  /* 0x009896800000895d */ /* 0x002fea0003900000 */
[----:B------:R-:W1:Y:S02]  /*8b90*/  @!P0 SYNCS.PHASECHK.TRANS64 P0, [R3+URZ+0x8], R0 ;  /* 0x00000800030085a7 */ /* 0x000e64000800007f */
[----:B-1----:R-:W-:Y:S05]  /*8ba0*/  @!P0 BRA `(.L_x_32) ;  /* 0xfffffffc00ec8947 */ /* 0x002fea000383ffff */
[----:B------:R-:W-:Y:S05]  /*8bb0*/  BRA `(.L_x_207) ;  /* 0xffffff9800b87947 */ /* 0x000fea000383ffff */
.L_x_149:
[----:B------:R-:W-:Y:S01]  /*8bc0*/  BSSY B1, `(.L_x_208) ;  /* 0x0000006000017945 */ /* 0x000fe20003800000 */
[----:B------:R-:W-:-:S07]  /*8bd0*/  IMAD.MOV.U32 R15, RZ, RZ, -0x1 ;  /* 0xffffffffff0f7424 */ /* 0x000fce00078e00ff */
[----:B-----5:R-:W-:Y:S05]  /*8be0*/  WARPSYNC.COLLECTIVE R15, `(.L_x_209) ;  /* 0x000000000f0c7348 */ /* 0x020fea0003c00000 */
[----:B------:R-:W-:Y:S02]  /*8bf0*/  ELECT P6, UR62, PT ;  /* 0x00000000003e782f */ /* 0x000fe400038c0000 */
[----:B------:R-:W-:Y:S01]  /*8c00*/  MOV R14, UR62 ;  /* 0x0000003e000e7c02 */ /* 0x000fe20008000f00 */
[----:B-----5:R-:W-:Y:S10]  /*8c10*/  ENDCOLLECTIVE ;  /* 0x000000000000791b */ /* 0x020ff40003800000 */
.L_x_209:
[----:B------:R-:W-:Y:S05]  /*8c20*/  BSYNC B1 ;  /* 0x0000000000017941 */ /* 0x000fea0003800000 */
.L_x_208:
[----:B------:R-:W-:Y:S05]  /*8c30*/  BRA `(.L_x_210) ;  /* 0xffffffd800d87947 */ /* 0x000fea000383ffff */
.L_x_152:
[----:B-1----:R1:W2:Y:S02]  /*8c40*/  SYNCS.PHASECHK.TRANS64.TRYWAIT P1, [R11+URZ+0x148], R6 ;  /* 0x000148060b0075a7 */ /* 0x0022a4000802017f */
[----:B--2---:R-:W-:Y:S05]  /*8c50*/  @!P1 NANOSLEEP.SYNCS 0x989680 ;  /* 0x009896800000995d */ /* 0x004fea0003900000 */
[----:B------:R-:W2:Y:S02]  /*8c60*/  @!P1 SYNCS.PHASECHK.TRANS64 P1, [R11+URZ+0x148], R6 ;  /* 0x000148060b0095a7 */ /* 0x000ea4000802007f */
[----:B--2---:R-:W-:Y:S05]  /*8c70*/  @!P1 BRA `(.L_x_152) ;  /* 0xfffffffc00f09947 */ /* 0x004fea000383ffff */
[----:B------:R-:W-:Y:S05]  /*8c80*/  BRA `(.L_x_211) ;  /* 0xffffffdc000c7947 */ /* 0x000fea000383ffff */
.L_x_161:
[----:B------:R-:W-:Y:S01]  /*8c90*/  BSSY B0, `(.L_x_212) ;  /* 0x0000006000007945 */ /* 0x000fe20003800000 */
[----:B------:R-:W-:-:S07]  /*8ca0*/  IMAD.MOV.U32 R15, RZ, RZ, -0x1 ;  /* 0xffffffffff0f7424 */ /* 0x000fce00078e00ff */
[----:B-----5:R-:W-:Y:S05]  /*8cb0*/  WARPSYNC.COLLECTIVE R15, `(.L_x_213) ;  /* 0x000000000f0c7348 */ /* 0x020fea0003c00000 */
[----:B------:R-:W-:Y:S02]  /*8cc0*/  ELECT P6, UR62, PT ;  /* 0x00000000003e782f */ /* 0x000fe400038c0000 */
[----:B------:R-:W-:Y:S01]  /*8cd0*/  MOV R14, UR62 ;  /* 0x0000003e000e7c02 */ /* 0x000fe20008000f00 */
[----:B-----5:R-:W-:Y:S10]  /*8ce0*/  ENDCOLLECTIVE ;  /* 0x000000000000791b */ /* 0x020ff40003800000 */
.L_x_213:
[----:B------:R-:W-:Y:S05]  /*8cf0*/  BSYNC B0 ;  /* 0x0000000000007941 */ /* 0x000fea0003800000 */
.L_x_212:
[----:B------:R-:W-:Y:S05]  /*8d00*/  BRA `(.L_x_214) ;  /* 0xffffffe400687947 */ /* 0x000fea000383ffff */
.L_x_165:
[----:B0-----:R0:W1:Y:S02]  /*8d10*/  SYNCS.PHASECHK.TRANS64.TRYWAIT P0, [R7+URZ], R2 ;  /* 0x00000002070075a7 */ /* 0x001064000800017f */
[----:B-1----:R-:W-:Y:S05]  /*8d20*/  @!P0 NANOSLEEP.SYNCS 0x989680 ;  /* 0x009896800000895d */ /* 0x002fea0003900000 */
[----:B------:R-:W1:Y:S02]  /*8d30*/  @!P0 SYNCS.PHASECHK.TRANS64 P0, [R7+URZ], R2 ;  /* 0x00000002070085a7 */ /* 0x000e64000800007f */
[----:B-1----:R-:W-:Y:S05]  /*8d40*/  @!P0 BRA `(.L_x_165) ;  /* 0xfffffffc00f08947 */ /* 0x002fea000383ffff */
[----:B------:R-:W-:Y:S05]  /*8d50*/  BRA `(.L_x_215) ;  /* 0xffffffe400a87947 */ /* 0x000fea000383ffff */
.L_x_166:
[----:B0-----:R0:W1:Y:S02]  /*8d60*/  SYNCS.PHASECHK.TRANS64.TRYWAIT P0, [R6+URZ], R3 ;  /* 0x00000003060075a7 */ /* 0x001064000800017f */
[----:B-1----:R-:W-:Y:S05]  /*8d70*/  @!P0 NANOSLEEP.SYNCS 0x989680 ;  /* 0x009896800000895d */ /* 0x002fea0003900000 */
[----:B------:R-:W1:Y:S02]  /*8d80*/  @!P0 SYNCS.PHASECHK.TRANS64 P0, [R6+URZ], R3 ;  /* 0x00000003060085a7 */ /* 0x000e64000800007f */
[----:B-1----:R-:W-:Y:S05]  /*8d90*/  @!P0 BRA `(.L_x_166) ;  /* 0xfffffffc00f08947 */ /* 0x002fea000383ffff */
[----:B------:R-:W-:Y:S05]  /*8da0*/  BRA `(.L_x_216) ;  /* 0xffffffe400b87947 */ /* 0x000fea000383ffff */
.L_x_167:
[----:B0-----:R0:W1:Y:S02]  /*8db0*/  SYNCS.PHASECHK.TRANS64.TRYWAIT P0, [R7+URZ], R4 ;  /* 0x00000004070075a7 */ /* 0x001064000800017f */
[----:B-1----:R-:W-:Y:S05]  /*8dc0*/  @!P0 NANOSLEEP.SYNCS 0x989680 ;  /* 0x009896800000895d */ /* 0x002fea0003900000 */
[----:B------:R-:W1:Y:S02]  /*8dd0*/  @!P0 SYNCS.PHASECHK.TRANS64 P0, [R7+URZ], R4 ;  /* 0x00000004070085a7 */ /* 0x000e64000800007f */
[----:B-1----:R-:W-:Y:S05]  /*8de0*/  @!P0 BRA `(.L_x_167) ;  /* 0xfffffffc00f08947 */ /* 0x002fea000383ffff */
[----:B------:R-:W-:Y:S05]  /*8df0*/  BRA `(.L_x_217) ;  /* 0xffffffe400c87947 */ /* 0x000fea000383ffff */
.L_x_168:
[----:B0-----:R0:W1:Y:S02]  /*8e00*/  SYNCS.PHASECHK.TRANS64.TRYWAIT P0, [R6+URZ], R3 ;  /* 0x00000003060075a7 */ /* 0x001064000800017f */
[----:B-1----:R-:W-:Y:S05]  /*8e10*/  @!P0 NANOSLEEP.SYNCS 0x989680 ;  /* 0x009896800000895d */ /* 0x002fea0003900000 */
[----:B------:R-:W1:Y:S02]  /*8e20*/  @!P0 SYNCS.PHASECHK.TRANS64 P0, [R6+URZ], R3 ;  /* 0x00000003060085a7 */ /* 0x000e64000800007f */
[----:B-1----:R-:W-:Y:S05]  /*8e30*/  @!P0 BRA `(.L_x_168) ;  /* 0xfffffffc00f08947 */ /* 0x002fea000383ffff */
[----:B------:R-:W-:Y:S05]  /*8e40*/  BRA `(.L_x_218) ;  /* 0xffffffe400d87947 */ /* 0x000fea000383ffff */
.L_x_169:
[----:B0-----:R0:W1:Y:S02]  /*8e50*/  SYNCS.PHASECHK.TRANS64.TRYWAIT P0, [R7+URZ], R4 ;  /* 0x00000004070075a7 */ /* 0x001064000800017f */
[----:B-1----:R-:W-:Y:S05]  /*8e60*/  @!P0 NANOSLEEP.SYNCS 0x989680 ;  /* 0x009896800000895d */ /* 0x002fea0003900000 */
[----:B------:R-:W1:Y:S02]  /*8e70*/  @!P0 SYNCS.PHASECHK.TRANS64 P0, [R7+URZ], R4 ;  /* 0x00000004070085a7 */ /* 0x000e64000800007f */
[----:B-1----:R-:W-:Y:S05]  /*8e80*/  @!P0 BRA `(.L_x_169) ;  /* 0xfffffffc00f08947 */ /* 0x002fea000383ffff */
[----:B------:R-:W-:Y:S05]  /*8e90*/  BRA `(.L_x_219) ;  /* 0xffffffe400e87947 */ /* 0x000fea000383ffff */
.L_x_170:
[----:B0-----:R0:W1:Y:S02]  /*8ea0*/  SYNCS.PHASECHK.TRANS64.TRYWAIT P0, [R6+URZ], R3 ;  /* 0x00000003060075a7 */ /* 0x001064000800017f */
[----:B-1----:R-:W-:Y:S05]  /*8eb0*/  @!P0 NANOSLEEP.SYNCS 0x989680 ;  /* 0x009896800000895d */ /* 0x002fea0003900000 */
[----:B------:R-:W1:Y:S02]  /*8ec0*/  @!P0 SYNCS.PHASECHK.TRANS64 P0, [R6+URZ], R3 ;  /* 0x00000003060085a7 */ /* 0x000e64000800007f */
[----:B-1----:R-:W-:Y:S05]  /*8ed0*/  @!P0 BRA `(.L_x_170) ;  /* 0xfffffffc00f08947 */ /* 0x002fea000383ffff */
[----:B------:R-:W-:Y:S05]  /*8ee0*/  BRA `(.L_x_220) ;  /* 0xffffffe400f87947 */ /* 0x000fea000383ffff */
.L_x_171:
[----:B0-----:R0:W1:Y:S02]  /*8ef0*/  SYNCS.PHASECHK.TRANS64.TRYWAIT P0, [R7+URZ], R4 ;  /* 0x00000004070075a7 */ /* 0x001064000800017f */
[----:B-1----:R-:W-:Y:S05]  /*8f00*/  @!P0 NANOSLEEP.SYNCS 0x989680 ;  /* 0x009896800000895d */ /* 0x002fea0003900000 */
[----:B------:R-:W1:Y:S02]  /*8f10*/  @!P0 SYNCS.PHASECHK.TRANS64 P0, [R7+URZ], R4 ;  /* 0x00000004070085a7 */ /* 0x000e64000800007f */
[----:B-1----:R-:W-:Y:S05]  /*8f20*/  @!P0 BRA `(.L_x_171) ;  /* 0xfffffffc00f08947 */ /* 0x002fea000383ffff */
[----:B------:R-:W-:Y:S05]  /*8f30*/  BRA `(.L_x_221) ;  /* 0xffffffe800087947 */ /* 0x000fea000383ffff */
.L_x_172:
[----:B0-----:R0:W1:Y:S02]  /*8f40*/  SYNCS.PHASECHK.TRANS64.TRYWAIT P0, [R6+URZ], R3 ;  /* 0x00000003060075a7 */ /* 0x001064000800017f */
[----:B-1----:R-:W-:Y:S05]  /*8f50*/  @!P0 NANOSLEEP.SYNCS 0x989680 ;  /* 0x009896800000895d */ /* 0x002fea0003900000 */
[----:B------:R-:W1:Y:S02]  /*8f60*/  @!P0 SYNCS.PHASECHK.TRANS64 P0, [R6+URZ], R3 ;  /* 0x00000003060085a7 */ /* 0x000e64000800007f */
[----:B-1----:R-:W-:Y:S05]  /*8f70*/  @!P0 BRA `(.L_x_172) ;  /* 0xfffffffc00f08947 */ /* 0x002fea000383ffff */
[----:B------:R-:W-:Y:S05]  /*8f80*/  BRA `(.L_x_222) ;  /* 0xffffffe800187947 */ /* 0x000fea000383ffff */
.L_x_173:
[----:B0-----:R0:W1:Y:S02]  /*8f90*/  SYNCS.PHASECHK.TRANS64.TRYWAIT P0, [R7+URZ], R4 ;  /* 0x00000004070075a7 */ /* 0x001064000800017f */
[----:B-1----:R-:W-:Y:S05]  /*8fa0*/  @!P0 NANOSLEEP.SYNCS 0x989680 ;  /* 0x009896800000895d */ /* 0x002fea0003900000 */
[----:B------:R-:W1:Y:S02]  /*8fb0*/  @!P0 SYNCS.PHASECHK.TRANS64 P0, [R7+URZ], R4 ;  /* 0x00000004070085a7 */ /* 0x000e64000800007f */
[----:B-1----:R-:W-:Y:S05]  /*8fc0*/  @!P0 BRA `(.L_x_173) ;  /* 0xfffffffc00f08947 */ /* 0x002fea000383ffff */
[----:B------:R-:W-:Y:S05]  /*8fd0*/  BRA `(.L_x_223) ;  /* 0xffffffe800287947 */ /* 0x000fea000383ffff */
.L_x_174:
[----:B0-----:R0:W1:Y:S02]  /*8fe0*/  SYNCS.PHASECHK.TRANS64.TRYWAIT P0, [R6+URZ], R3 ;  /* 0x00000003060075a7 */ /* 0x001064000800017f */
[----:B-1----:R-:W-:Y:S05]  /*8ff0*/  @!P0 NANOSLEEP.SYNCS 0x989680 ;  /* 0x009896800000895d */ /* 0x002fea0003900000 */
[----:B------:R-:W1:Y:S02]  /*9000*/  @!P0 SYNCS.PHASECHK.TRANS64 P0, [R6+URZ], R3 ;  /* 0x00000003060085a7 */ /* 0x000e64000800007f */
[----:B-1----:R-:W-:Y:S05]  /*9010*/  @!P0 BRA `(.L_x_174) ;  /* 0xfffffffc00f08947 */ /* 0x002fea000383ffff */
[----:B------:R-:W-:Y:S05]  /*9020*/  BRA `(.L_x_224) ;  /* 0xffffffe800387947 */ /* 0x000fea000383ffff */
.L_x_175:
[----:B0-----:R0:W1:Y:S02]  /*9030*/  SYNCS.PHASECHK.TRANS64.TRYWAIT P0, [R7+URZ], R4 ;  /* 0x00000004070075a7 */ /* 0x001064000800017f */
[----:B-1----:R-:W-:Y:S05]  /*9040*/  @!P0 NANOSLEEP.SYNCS 0x989680 ;  /* 0x009896800000895d */ /* 0x002fea0003900000 */
[----:B------:R-:W1:Y:S02]  /*9050*/  @!P0 SYNCS.PHASECHK.TRANS64 P0, [R7+URZ], R4 ;  /* 0x00000004070085a7 */ /* 0x000e64000800007f */
[----:B-1----:R-:W-:Y:S05]  /*9060*/  @!P0 BRA `(.L_x_175) ;  /* 0xfffffffc00f08947 */ /* 0x002fea000383ffff */
[----:B------:R-:W-:Y:S05]  /*9070*/  BRA `(.L_x_225) ;  /* 0xffffffe800487947 */ /* 0x000fea000383ffff */
.L_x_176:
[----:B0-----:R0:W1:Y:S02]  /*9080*/  SYNCS.PHASECHK.TRANS64.TRYWAIT P0, [R6+URZ], R3 ;  /* 0x00000003060075a7 */ /* 0x001064000800017f */
[----:B-1----:R-:W-:Y:S05]  /*9090*/  @!P0 NANOSLEEP.SYNCS 0x989680 ;  /* 0x009896800000895d */ /* 0x002fea0003900000 */
[----:B------:R-:W1:Y:S02]  /*90a0*/  @!P0 SYNCS.PHASECHK.TRANS64 P0, [R6+URZ], R3 ;  /* 0x00000003060085a7 */ /* 0x000e64000800007f */
[----:B-1----:R-:W-:Y:S05]  /*90b0*/  @!P0 BRA `(.L_x_176) ;  /* 0xfffffffc00f08947 */ /* 0x002fea000383ffff */
[----:B------:R-:W-:Y:S05]  /*90c0*/  BRA `(.L_x_226) ;  /* 0xffffffe800587947 */ /* 0x000fea000383ffff */
.L_x_177:
[----:B0-----:R0:W1:Y:S02]  /*90d0*/  SYNCS.PHASECHK.TRANS64.TRYWAIT P0, [R7+URZ], R4 ;  /* 0x00000004070075a7 */ /* 0x001064000800017f */
[----:B-1----:R-:W-:Y:S05]  /*90e0*/  @!P0 NANOSLEEP.SYNCS 0x989680 ;  /* 0x009896800000895d */ /* 0x002fea0003900000 */
[----:B------:R-:W1:Y:S02]  /*90f0*/  @!P0 SYNCS.PHASECHK.TRANS64 P0, [R7+URZ], R4 ;  /* 0x00000004070085a7 */ /* 0x000e64000800007f */
[----:B-1----:R-:W-:Y:S05]  /*9100*/  @!P0 BRA `(.L_x_177) ;  /* 0xfffffffc00f08947 */ /* 0x002fea000383ffff */
[----:B------:R-:W-:Y:S05]  /*9110*/  BRA `(.L_x_227) ;  /* 0xffffffe800687947 */ /* 0x000fea000383ffff */
.L_x_178:
[----:B0-----:R0:W1:Y:S02]  /*9120*/  SYNCS.PHASECHK.TRANS64.TRYWAIT P0, [R6+URZ], R3 ;  /* 0x00000003060075a7 */ /* 0x001064000800017f */
[----:B-1----:R-:W-:Y:S05]  /*9130*/  @!P0 NANOSLEEP.SYNCS 0x989680 ;  /* 0x009896800000895d */ /* 0x002fea0003900000 */
[----:B------:R-:W1:Y:S02]  /*9140*/  @!P0 SYNCS.PHASECHK.TRANS64 P0, [R6+URZ], R3 ;  /* 0x00000003060085a7 */ /* 0x000e64000800007f */
[----:B-1----:R-:W-:Y:S05]  /*9150*/  @!P0 BRA `(.L_x_178) ;  /* 0xfffffffc00f08947 */ /* 0x002fea000383ffff */
[----:B------:R-:W-:Y:S05]  /*9160*/  BRA `(.L_x_228) ;  /* 0xffffffe800787947 */ /* 0x000fea000383ffff */
.L_x_179:
[----:B0-----:R0:W1:Y:S02]  /*9170*/  SYNCS.PHASECHK.TRANS64.TRYWAIT P0, [R7+URZ], R4 ;  /* 0x00000004070075a7 */ /* 0x001064000800017f */
[----:B-1----:R-:W-:Y:S05]  /*9180*/  @!P0 NANOSLEEP.SYNCS 0x989680 ;  /* 0x009896800000895d */ /* 0x002fea0003900000 */
[----:B------:R-:W1:Y:S02]  /*9190*/  @!P0 SYNCS.PHASECHK.TRANS64 P0, [R7+URZ], R4 ;  /* 0x00000004070085a7 */ /* 0x000e64000800007f */
[----:B-1----:R-:W-:Y:S05]  /*91a0*/  @!P0 BRA `(.L_x_179) ;  /* 0xfffffffc00f08947 */ /* 0x002fea000383ffff */
[----:B------:R-:W-:Y:S05]  /*91b0*/  BRA `(.L_x_229) ;  /* 0xffffffe800887947 */ /* 0x000fea000383ffff */
.L_x_180:
[----:B0-----:R0:W1:Y:S02]  /*91c0*/  SYNCS.PHASECHK.TRANS64.TRYWAIT P0, [R6+URZ], R3 ;  /* 0x00000003060075a7 */ /* 0x001064000800017f */
[----:B-1----:R-:W-:Y:S05]  /*91d0*/  @!P0 NANOSLEEP.SYNCS 0x989680 ;  /* 0x009896800000895d */ /* 0x002fea0003900000 */
[----:B------:R-:W1:Y:S02]  /*91e0*/  @!P0 SYNCS.PHASECHK.TRANS64 P0, [R6+URZ], R3 ;  /* 0x00000003060085a7 */ /* 0x000e64000800007f */
[----:B-1----:R-:W-:Y:S05]  /*91f0*/  @!P0 BRA `(.L_x_180) ;  /* 0xfffffffc00f08947 */ /* 0x002fea000383ffff */
[----:B------:R-:W-:Y:S05]  /*9200*/  BRA `(.L_x_230) ;  /* 0xffffffe800987947 */ /* 0x000fea000383ffff */
.L_x_181:
[----:B0-----:R0:W1:Y:S02]  /*9210*/  SYNCS.PHASECHK.TRANS64.TRYWAIT P0, [R7+URZ], R4 ;  /* 0x00000004070075a7 */ /* 0x001064000800017f */
[----:B-1----:R-:W-:Y:S05]  /*9220*/  @!P0 NANOSLEEP.SYNCS 0x989680 ;  /* 0x009896800000895d */ /* 0x002fea0003900000 */
[----:B------:R-:W1:Y:S02]  /*9230*/  @!P0 SYNCS.PHASECHK.TRANS64 P0, [R7+URZ], R4 ;  /* 0x00000004070085a7 */ /* 0x000e64000800007f */
[----:B-1----:R-:W-:Y:S05]  /*9240*/  @!P0 BRA `(.L_x_181) ;  /* 0xfffffffc00f08947 */ /* 0x002fea000383ffff */
[----:B------:R-:W-:Y:S05]  /*9250*/  BRA `(.L_x_231) ;  /* 0xffffffe800a87947 */ /* 0x000fea000383ffff */
.L_x_182:
[----:B0-----:R0:W1:Y:S02]  /*9260*/  SYNCS.PHASECHK.TRANS64.TRYWAIT P0, [R6+URZ], R3 ;  /* 0x00000003060075a7 */ /* 0x001064000800017f */
[----:B-1----:R-:W-:Y:S05]  /*9270*/  @!P0 NANOSLEEP.SYNCS 0x989680 ;  /* 0x009896800000895d */ /* 0x002fea0003900000 */
[----:B------:R-:W1:Y:S02]  /*9280*/  @!P0 SYNCS.PHASECHK.TRANS64 P0, [R6+URZ], R3 ;  /* 0x00000003060085a7 */ /* 0x000e64000800007f */
[----:B-1----:R-:W-:Y:S05]  /*9290*/  @!P0 BRA `(.L_x_182) ;  /* 0xfffffffc00f08947 */ /* 0x002fea000383ffff */
[----:B------:R-:W-:Y:S05]  /*92a0*/  BRA `(.L_x_232) ;  /* 0xffffffe800b87947 */ /* 0x000fea000383ffff */
.L_x_183:
[----:B0-----:R0:W1:Y:S02]  /*92b0*/  SYNCS.PHASECHK.TRANS64.TRYWAIT P0, [R7+URZ], R4 ;  /* 0x00000004070075a7 */ /* 0x001064000800017f */
[----:B-1----:R-:W-:Y:S05]  /*92c0*/  @!P0 NANOSLEEP.SYNCS 0x989680 ;  /* 0x009896800000895d */ /* 0x002fea0003900000 */
[----:B------:R-:W1:Y:S02]  /*92d0*/  @!P0 SYNCS.PHASECHK.TRANS64 P0, [R7+URZ], R4 ;  /* 0x00000004070085a7 */ /* 0x000e64000800007f */
[----:B-1----:R-:W-:Y:S05]  /*92e0*/  @!P0 BRA `(.L_x_183) ;  /* 0xfffffffc00f08947 */ /* 0x002fea000383ffff */
[----:B------:R-:W-:Y:S05]  /*92f0*/  BRA `(.L_x_233) ;  /* 0xffffffe800c87947 */ /* 0x000fea000383ffff */
.L_x_184:
[----:B0-----:R0:W1:Y:S02]  /*9300*/  SYNCS.PHASECHK.TRANS64.TRYWAIT P0, [R6+URZ], R3 ;  /* 0x00000003060075a7 */ /* 0x001064000800017f */
[----:B-1----:R-:W-:Y:S05]  /*9310*/  @!P0 NANOSLEEP.SYNCS 0x989680 ;  /* 0x009896800000895d */ /* 0x002fea0003900000 */
[----:B------:R-:W1:Y:S02]  /*9320*/  @!P0 SYNCS.PHASECHK.TRANS64 P0, [R6+URZ], R3 ;  /* 0x00000003060085a7 */ /* 0x000e64000800007f */
[----:B-1----:R-:W-:Y:S05]  /*9330*/  @!P0 BRA `(.L_x_184) ;  /* 0xfffffffc00f08947 */ /* 0x002fea000383ffff */
[----:B------:R-:W-:Y:S05]  /*9340*/  BRA `(.L_x_234) ;  /* 0xffffffe800d87947 */ /* 0x000fea000383ffff */
.L_x_185:
[----:B0-----:R0:W1:Y:S02]  /*9350*/  SYNCS.PHASECHK.TRANS64.TRYWAIT P0, [R7+URZ], R4 ;  /* 0x00000004070075a7 */ /* 0x001064000800017f */
[----:B-1----:R-:W-:Y:S05]  /*9360*/  @!P0 NANOSLEEP.SYNCS 0x989680 ;  /* 0x009896800000895d */ /* 0x002fea0003900000 */
[----:B------:R-:W1:Y:S02]  /*9370*/  @!P0 SYNCS.PHASECHK.TRANS64 P0, [R7+URZ], R4 ;  /* 0x00000004070085a7 */ /* 0x000e64000800007f */
[----:B-1----:R-:W-:Y:S05]  /*9380*/  @!P0 BRA `(.L_x_185) ;  /* 0xfffffffc00f08947 */ /* 0x002fea000383ffff */
[----:B------:R-:W-:Y:S05]  /*9390*/  BRA `(.L_x_235) ;  /* 0xffffffe800e87947 */ /* 0x000fea000383ffff */
.L_x_186:
[----:B0-----:R0:W1:Y:S02]  /*93a0*/  SYNCS.PHASECHK.TRANS64.TRYWAIT P0, [R6+URZ], R3 ;  /* 0x00000003060075a7 */ /* 0x001064000800017f */
[----:B-1----:R-:W-:Y:S05]  /*93b0*/  @!P0 NANOSLEEP.SYNCS 0x989680 ;  /* 0x009896800000895d */ /* 0x002fea0003900000 */
[----:B------:R-:W1:Y:S02]  /*93c0*/  @!P0 SYNCS.PHASECHK.TRANS64 P0, [R6+URZ], R3 ;  /* 0x00000003060085a7 */ /* 0x000e64000800007f */
[----:B-1----:R-:W-:Y:S05]  /*93d0*/  @!P0 BRA `(.L_x_186) ;  /* 0xfffffffc00f08947 */ /* 0x002fea000383ffff */
[----:B------:R-:W-:Y:S05]  /*93e0*/  BRA `(.L_x_236) ;  /* 0xffffffe800f87947 */ /* 0x000fea000383ffff */
.L_x_187:
[----:B0-----:R0:W1:Y:S02]  /*93f0*/  SYNCS.PHASECHK.TRANS64.TRYWAIT P0, [R7+URZ], R4 ;  /* 0x00000004070075a7 */ /* 0x001064000800017f */
[----:B-1----:R-:W-:Y:S05]  /*9400*/  @!P0 NANOSLEEP.SYNCS 0x989680 ;  /* 0x009896800000895d */ /* 0x002fea0003900000 */
[----:B------:R-:W1:Y:S02]  /*9410*/  @!P0 SYNCS.PHASECHK.TRANS64 P0, [R7+URZ], R4 ;  /* 0x00000004070085a7 */ /* 0x000e64000800007f */
[----:B-1----:R-:W-:Y:S05]  /*9420*/  @!P0 BRA `(.L_x_187) ;  /* 0xfffffffc00f08947 */ /* 0x002fea000383ffff */
[----:B------:R-:W-:Y:S05]  /*9430*/  BRA `(.L_x_237) ;  /* 0xffffffec00087947 */ /* 0x000fea000383ffff */
.L_x_188:
[----:B0-----:R0:W1:Y:S02]  /*9440*/  SYNCS.PHASECHK.TRANS64.TRYWAIT P0, [R6+URZ], R3 ;  /* 0x00000003060075a7 */ /* 0x001064000800017f */
[----:B-1----:R-:W-:Y:S05]  /*9450*/  @!P0 NANOSLEEP.SYNCS 0x989680 ;  /* 0x009896800000895d */ /* 0x002fea0003900000 */
[----:B------:R-:W1:Y:S02]  /*9460*/  @!P0 SYNCS.PHASECHK.TRANS64 P0, [R6+URZ], R3 ;  /* 0x00000003060085a7 */ /* 0x000e64000800007f */
[----:B-1----:R-:W-:Y:S05]  /*9470*/  @!P0 BRA `(.L_x_188) ;  /* 0xfffffffc00f08947 */ /* 0x002fea000383ffff */
[----:B------:R-:W-:Y:S05]  /*9480*/  BRA `(.L_x_238) ;  /* 0xffffffec00187947 */ /* 0x000fea000383ffff */
.L_x_189:
[----:B0-----:R0:W1:Y:S02]  /*9490*/  SYNCS.PHASECHK.TRANS64.TRYWAIT P0, [R7+URZ], R4 ;  /* 0x00000004070075a7 */ /* 0x001064000800017f */
[----:B-1----:R-:W-:Y:S05]  /*94a0*/  @!P0 NANOSLEEP.SYNCS 0x989680 ;  /* 0x009896800000895d */ /* 0x002fea0003900000 */
[----:B------:R-:W1:Y:S02]  /*94b0*/  @!P0 SYNCS.PHASECHK.TRANS64 P0, [R7+URZ], R4 ;  /* 0x00000004070085a7 */ /* 0x000e64000800007f */
[----:B-1----:R-:W-:Y:S05]  /*94c0*/  @!P0 BRA `(.L_x_189) ;  /* 0xfffffffc00f08947 */ /* 0x002fea000383ffff */
[----:B------:R-:W-:Y:S05]  /*94d0*/  BRA `(.L_x_239) ;  /* 0xffffffec00287947 */ /* 0x000fea000383ffff */
.L_x_190:
[----:B0-----:R0:W1:Y:S02]  /*94e0*/  SYNCS.PHASECHK.TRANS64.TRYWAIT P0, [R6+URZ], R3 ;  /* 0x00000003060075a7 */ /* 0x001064000800017f */
[----:B-1----:R-:W-:Y:S05]  /*94f0*/  @!P0 NANOSLEEP.SYNCS 0x989680 ;  /* 0x009896800000895d */ /* 0x002fea0003900000 */
[----:B------:R-:W1:Y:S02]  /*9500*/  @!P0 SYNCS.PHASECHK.TRANS64 P0, [R6+URZ], R3 ;  /* 0x00000003060085a7 */ /* 0x000e64000800007f */
[----:B-1----:R-:W-:Y:S05]  /*9510*/  @!P0 BRA `(.L_x_190) ;  /* 0xfffffffc00f08947 */ /* 0x002fea000383ffff */
[----:B------:R-:W-:Y:S05]  /*9520*/  BRA `(.L_x_240) ;  /* 0xffffffec00387947 */ /* 0x000fea000383ffff */
.L_x_191:
[----:B0-----:R0:W1:Y:S02]  /*9530*/  SYNCS.PHASECHK.TRANS64.TRYWAIT P0, [R7+URZ], R4 ;  /* 0x00000004070075a7 */ /* 0x001064000800017f */
[----:B-1----:R-:W-:Y:S05]  /*9540*/  @!P0 NANOSLEEP.SYNCS 0x989680 ;  /* 0x009896800000895d */ /* 0x002fea0003900000 */
[----:B------:R-:W1:Y:S02]  /*9550*/  @!P0 SYNCS.PHASECHK.TRANS64 P0, [R7+URZ], R4 ;  /* 0x00000004070085a7 */ /* 0x000e64000800007f */
[----:B-1----:R-:W-:Y:S05]  /*9560*/  @!P0 BRA `(.L_x_191) ;  /* 0xfffffffc00f08947 */ /* 0x002fea000383ffff */
[----:B------:R-:W-:Y:S05]  /*9570*/  BRA `(.L_x_241) ;  /* 0xffffffec00487947 */ /* 0x000fea000383ffff */
.L_x_192:
[----:B0-----:R0:W1:Y:S02]  /*9580*/  SYNCS.PHASECHK.TRANS64.TRYWAIT P0, [R6+URZ], R3 ;  /* 0x00000003060075a7 */ /* 0x001064000800017f */
[----:B-1----:R-:W-:Y:S05]  /*9590*/  @!P0 NANOSLEEP.SYNCS 0x989680 ;  /* 0x009896800000895d */ /* 0x002fea0003900000 */
[----:B------:R-:W1:Y:S02]  /*95a0*/  @!P0 SYNCS.PHASECHK.TRANS64 P0, [R6+URZ], R3 ;  /* 0x00000003060085a7 */ /* 0x000e64000800007f */
[----:B-1----:R-:W-:Y:S05]  /*95b0*/  @!P0 BRA `(.L_x_192) ;  /* 0xfffffffc00f08947 */ /* 0x002fea000383ffff */
[----:B------:R-:W-:Y:S05]  /*95c0*/  BRA `(.L_x_242) ;  /* 0xffffffec00587947 */ /* 0x000fea000383ffff */
.L_x_193:
[----:B0-----:R0:W1:Y:S02]  /*95d0*/  SYNCS.PHASECHK.TRANS64.TRYWAIT P0, [R7+URZ], R4 ;  /* 0x00000004070075a7 */ /* 0x001064000800017f */
[----:B-1----:R-:W-:Y:S05]  /*95e0*/  @!P0 NANOSLEEP.SYNCS 0x989680 ;  /* 0x009896800000895d */ /* 0x002fea0003900000 */
[----:B------:R-:W1:Y:S02]  /*95f0*/  @!P0 SYNCS.PHASECHK.TRANS64 P0, [R7+URZ], R4 ;  /* 0x00000004070085a7 */ /* 0x000e64000800007f */
[----:B-1----:R-:W-:Y:S05]  /*9600*/  @!P0 BRA `(.L_x_193) ;  /* 0xfffffffc00f08947 */ /* 0x002fea000383ffff */
[----:B------:R-:W-:Y:S05]  /*9610*/  BRA `(.L_x_243) ;  /* 0xffffffec00687947 */ /* 0x000fea000383ffff */
.L_x_194:
[----:B0-----:R0:W1:Y:S02]  /*9620*/  SYNCS.PHASECHK.TRANS64.TRYWAIT P0, [R6+URZ], R3 ;  /* 0x00000003060075a7 */ /* 0x001064000800017f */
[----:B-1----:R-:W-:Y:S05]  /*9630*/  @!P0 NANOSLEEP.SYNCS 0x989680 ;  /* 0x009896800000895d */ /* 0x002fea0003900000 */
[----:B------:R-:W1:Y:S02]  /*9640*/  @!P0 SYNCS.PHASECHK.TRANS64 P0, [R6+URZ], R3 ;  /* 0x00000003060085a7 */ /* 0x000e64000800007f */
[----:B-1----:R-:W-:Y:S05]  /*9650*/  @!P0 BRA `(.L_x_194) ;  /* 0xfffffffc00f08947 */ /* 0x002fea000383ffff */
[----:B------:R-:W-:Y:S05]  /*9660*/  BRA `(.L_x_244) ;  /* 0xffffffec00787947 */ /* 0x000fea000383ffff */
.L_x_195:
[----:B0-----:R0:W1:Y:S02]  /*9670*/  SYNCS.PHASECHK.TRANS64.TRYWAIT P0, [R7+URZ], R4 ;  /* 0x00000004070075a7 */ /* 0x001064000800017f */
[----:B-1----:R-:W-:Y:S05]  /*9680*/  @!P0 NANOSLEEP.SYNCS 0x989680 ;  /* 0x009896800000895d */ /* 0x002fea0003900000 */
[----:B------:R-:W1:Y:S02]  /*9690*/  @!P0 SYNCS.PHASECHK.TRANS64 P0, [R7+URZ], R4 ;  /* 0x00000004070085a7 */ /* 0x000e64000800007f */
[----:B-1----:R-:W-:Y:S05]  /*96a0*/  @!P0 BRA `(.L_x_195) ;  /* 0xfffffffc00f08947 */ /* 0x002fea000383ffff */
[----:B------:R-:W-:Y:S05]  /*96b0*/  BRA `(.L_x_245) ;  /* 0xffffffec00887947 */ /* 0x000fea000383ffff */
.L_x_196:
[----:B0-----:R0:W1:Y:S02]  /*96c0*/  SYNCS.PHASECHK.TRANS64.TRYWAIT P0, [R6+URZ], R3 ;  /* 0x00000003060075a7 */ /* 0x001064000800017f */
[----:B-1----:R-:W-:Y:S05]  /*96d0*/  @!P0 NANOSLEEP.SYNCS 0x989680 ;  /* 0x009896800000895d */ /* 0x002fea0003900000 */
[----:B------:R-:W1:Y:S02]  /*96e0*/  @!P0 SYNCS.PHASECHK.TRANS64 P0, [R6+URZ], R3 ;  /* 0x00000003060085a7 */ /* 0x000e64000800007f */
[----:B-1----:R-:W-:Y:S05]  /*96f0*/  @!P0 BRA `(.L_x_196) ;  /* 0xfffffffc00f08947 */ /* 0x002fea000383ffff */
[----:B------:R-:W-:Y:S05]  /*9700*/  BRA `(.L_x_246) ;  /* 0xffffffec00987947 */ /* 0x000fea000383ffff */
.L_x_197:
[----:B0-----:R0:W1:Y:S02]  /*9710*/  SYNCS.PHASECHK.TRANS64.TRYWAIT P0, [R7+URZ], R4 ;  /* 0x00000004070075a7 */ /* 0x001064000800017f */
[----:B-1----:R-:W-:Y:S05]  /*9720*/  @!P0 NANOSLEEP.SYNCS 0x989680 ;  /* 0x009896800000895d */ /* 0x002fea0003900000 */
[----:B------:R-:W1:Y:S02]  /*9730*/  @!P0 SYNCS.PHASECHK.TRANS64 P0, [R7+URZ], R4 ;  /* 0x00000004070085a7 */ /* 0x000e64000800007f */
[----:B-1----:R-:W-:Y:S05]  /*9740*/  @!P0 BRA `(.L_x_197) ;  /* 0xfffffffc00f08947 */ /* 0x002fea000383ffff */
[----:B------:R-:W-:Y:S05]  /*9750*/  BRA `(.L_x_247) ;  /* 0xffffffec00a87947 */ /* 0x000fea000383ffff */
.L_x_198:
[----:B0-----:R0:W1:Y:S02]  /*9760*/  SYNCS.PHASECHK.TRANS64.TRYWAIT P0, [R6+URZ], R3 ;  /* 0x00000003060075a7 */ /* 0x001064000800017f */
[----:B-1----:R-:W-:Y:S05]  /*9770*/  @!P0 NANOSLEEP.SYNCS 0x989680 ;  /* 0x009896800000895d */ /* 0x002fea0003900000 */
[----:B------:R-:W1:Y:S02]  /*9780*/  @!P0 SYNCS.PHASECHK.TRANS64 P0, [R6+URZ], R3 ;  /* 0x00000003060085a7 */ /* 0x000e64000800007f */
[----:B-1----:R-:W-:Y:S05]  /*9790*/  @!P0 BRA `(.L_x_198) ;  /* 0xfffffffc00f08947 */ /* 0x002fea000383ffff */
[----:B------:R-:W-:Y:S05]  /*97a0*/  BRA `(.L_x_248) ;  /* 0xffffffec00b87947 */ /* 0x000fea000383ffff */
.L_x_199:
[----:B0-----:R0:W1:Y:S02]  /*97b0*/  SYNCS.PHASECHK.TRANS64.TRYWAIT P0, [R7+URZ], R4 ;  /* 0x00000004070075a7 */ /* 0x001064000800017f */
[----:B-1----:R-:W-:Y:S05]  /*97c0*/  @!P0 NANOSLEEP.SYNCS 0x989680 ;  /* 0x009896800000895d */ /* 0x002fea0003900000 */
[----:B------:R-:W1:Y:S02]  /*97d0*/  @!P0 SYNCS.PHASECHK.TRANS64 P0, [R7+URZ], R4 ;  /* 0x00000004070085a7 */ /* 0x000e64000800007f */
[----:B-1----:R-:W-:Y:S05]  /*97e0*/  @!P0 BRA `(.L_x_199) ;  /* 0xfffffffc00f08947 */ /* 0x002fea000383ffff */
[----:B------:R-:W-:Y:S05]  /*97f0*/  BRA `(.L_x_249) ;  /* 0xffffffec00c87947 */ /* 0x000fea000383ffff */
.L_x_200:
[----:B0-----:R0:W1:Y:S02]  /*9800*/  SYNCS.PHASECHK.TRANS64.TRYWAIT P0, [R6+URZ], R3 ;  /* 0x00000003060075a7 */ /* 0x001064000800017f */
[----:B-1----:R-:W-:Y:S05]  /*9810*/  @!P0 NANOSLEEP.SYNCS 0x989680 ;  /* 0x009896800000895d */ /* 0x002fea0003900000 */
[----:B------:R-:W1:Y:S02]  /*9820*/  @!P0 SYNCS.PHASECHK.TRANS64 P0, [R6+URZ], R3 ;  /* 0x00000003060085a7 */ /* 0x000e64000800007f */
[----:B-1----:R-:W-:Y:S05]  /*9830*/  @!P0 BRA `(.L_x_200) ;  /* 0xfffffffc00f08947 */ /* 0x002fea000383ffff */
[----:B------:R-:W-:Y:S05]  /*9840*/  BRA `(.L_x_250) ;  /* 0xffffffec00d87947 */ /* 0x000fea000383ffff */
.L_x_201:
[----:B0-----:R0:W1:Y:S02]  /*9850*/  SYNCS.PHASECHK.TRANS64.TRYWAIT P0, [R7+URZ], R4 ;  /* 0x00000004070075a7 */ /* 0x001064000800017f */
[----:B-1----:R-:W-:Y:S05]  /*9860*/  @!P0 NANOSLEEP.SYNCS 0x989680 ;  /* 0x009896800000895d */ /* 0x002fea0003900000 */
[----:B------:R-:W1:Y:S02]  /*9870*/  @!P0 SYNCS.PHASECHK.TRANS64 P0, [R7+URZ], R4 ;  /* 0x00000004070085a7 */ /* 0x000e64000800007f */
[----:B-1----:R-:W-:Y:S05]  /*9880*/  @!P0 BRA `(.L_x_201) ;  /* 0xfffffffc00f08947 */ /* 0x002fea000383ffff */
[----:B------:R-:W-:Y:S05]  /*9890*/  BRA `(.L_x_251) ;  /* 0xffffffec00e87947 */ /* 0x000fea000383ffff */
.L_x_202:
[----:B0-----:R0:W1:Y:S02]  /*98a0*/  SYNCS.PHASECHK.TRANS64.TRYWAIT P0, [R6+URZ], R3 ;  /* 0x00000003060075a7 */ /* 0x001064000800017f */
[----:B-1----:R-:W-:Y:S05]  /*98b0*/  @!P0 NANOSLEEP.SYNCS 0x989680 ;  /* 0x009896800000895d */ /* 0x002fea0003900000 */
[----:B------:R-:W1:Y:S02]  /*98c0*/  @!P0 SYNCS.PHASECHK.TRANS64 P0, [R6+URZ], R3 ;  /* 0x00000003060085a7 */ /* 0x000e64000800007f */
[----:B-1----:R-:W-:Y:S05]  /*98d0*/  @!P0 BRA `(.L_x_202) ;  /* 0xfffffffc00f08947 */ /* 0x002fea000383ffff */
[----:B------:R-:W-:Y:S05]  /*98e0*/  BRA `(.L_x_252) ;  /* 0xffffffec00f87947 */ /* 0x000fea000383ffff */
.L_x_203:
[----:B0-----:R0:W1:Y:S02]  /*98f0*/  SYNCS.PHASECHK.TRANS64.TRYWAIT P0, [R7+URZ], R4 ;  /* 0x00000004070075a7 */ /* 0x001064000800017f */
[----:B-1----:R-:W-:Y:S05]  /*9900*/  @!P0 NANOSLEEP.SYNCS 0x989680 ;  /* 0x009896800000895d */ /* 0x002fea0003900000 */
[----:B------:R-:W1:Y:S02]  /*9910*/  @!P0 SYNCS.PHASECHK.TRANS64 P0, [R7+URZ], R4 ;  /* 0x00000004070085a7 */ /* 0x000e64000800007f */
[----:B-1----:R-:W-:Y:S05]  /*9920*/  @!P0 BRA `(.L_x_203) ;  /* 0xfffffffc00f08947 */ /* 0x002fea000383ffff */
[----:B------:R-:W-:Y:S05]  /*9930*/  BRA `(.L_x_253) ;  /* 0xfffffff000087947 */ /* 0x000fea000383ffff */
.L_x_204:
[----:B-1----:R1:W2:Y:S02]  /*9940*/  SYNCS.PHASECHK.TRANS64.TRYWAIT P0, [R6+URZ], R3 ;  /* 0x00000003060075a7 */ /* 0x0022a4000800017f */
[----:B--2---:R-:W-:Y:S05]  /*9950*/  @!P0 NANOSLEEP.SYNCS 0x989680 ;  /* 0x009896800000895d */ /* 0x004fea0003900000 */
[----:B------:R-:W2:Y:S02]  /*9960*/  @!P0 SYNCS.PHASECHK.TRANS64 P0, [R6+URZ], R3 ;  /* 0x00000003060085a7 */ /* 0x000ea4000800007f */
[----:B--2---:R-:W-:Y:S05]  /*9970*/  @!P0 BRA `(.L_x_204) ;  /* 0xfffffffc00f08947 */ /* 0x004fea000383ffff */
[----:B------:R-:W-:Y:S05]  /*9980*/  BRA `(.L_x_254) ;  /* 0xfffffff000107947 */ /* 0x000fea000383ffff */
.L_x_255:
[----:B------:R-:W-:-:S00]  /*9990*/  BRA `(.L_x_255) ;  /* 0xfffffffc00fc7947 */ /* 0x000fc0000383ffff */
[----:B------:R-:W-:-:S00]  /*99a0*/  NOP ;  /* 0x0000000000007918 */ /* 0x000fc00000000000 */
        /* <DEDUP_REMOVED lines=13> */
.L_x_256:


//--------------------- .nv.global.init           --------------------------
	.section	.nv.global.init,"aw",@progbits
.nv.global.init:
	.type		$str$22,@object
	.size		$str$22,($str$23 - $str$22)
$str$22:
        /*0000*/ 	.byte	0x6b, 0x5f, 0x74, 0x69, 0x6c, 0x65, 0x5f, 0x63, 0x6f, 0x75, 0x6e, 0x74, 0x20, 0x3e, 0x3d, 0x20
        /*0010*/ 	.byte	0x31, 0x00
	.type		$str$23,@object
	.size		$str$23,(__unnamed_1 - $str$23)
$str$23:
        /*0012*/ 	.byte	0x2f, 0x74, 0x6d, 0x70, 0x2f, 0x63, 0x75, 0x74, 0x6c, 0x61, 0x73, 0x73, 0x5f, 0x73, 0x77, 0x65
        /*0022*/ 	.byte	0x65, 0x70, 0x5f, 0x73, 0x72, 0x63, 0x2f, 0x69, 0x6e, 0x63, 0x6c, 0x75, 0x64, 0x65, 0x2f, 0x63
        /*0032*/ 	.byte	0x75, 0x74, 0x6c, 0x61, 0x73, 0x73, 0x2f, 0x67, 0x65, 0x6d, 0x6d, 0x2f, 0x63, 0x6f, 0x6c, 0x6c
        /*0042*/ 	.byte	0x65, 0x63, 0x74, 0x69, 0x76, 0x65, 0x2f, 0x73, 0x6d, 0x39, 0x30, 0x5f, 0x6d, 0x6d, 0x61, 0x5f
        /*0052*/ 	.byte	0x74, 0x6d, 0x61, 0x5f, 0x67, 0x6d, 0x6d, 0x61, 0x5f, 0x73, 0x73, 0x5f, 0x77, 0x61, 0x72, 0x70
        /*0062*/ 	.byte	0x73, 0x70, 0x65, 0x63, 0x69, 0x61, 0x6c, 0x69, 0x7a, 0x65, 0x64, 0x2e, 0x68, 0x70, 0x70, 0x00
	.type		__unnamed_1,@object
	.size		__unnamed_1,(.L_0 - __unnamed_1)
__unnamed_1:
        /*0072*/ 	.byte	0x76, 0x6f, 0x69, 0x64, 0x20, 0x63, 0x75, 0x74, 0x6c, 0x61, 0x73, 0x73, 0x3a, 0x3a, 0x67, 0x65
        /* <DEDUP_REMOVED lines=179> */
        /*0bb2*/ 	.byte	0x74, 0x69, 0x74, 0x79, 0x5d, 0x00
.L_0:


//--------------------- .nv.shared._ZN7cutlass13device_kernelINS_4gemm6kernel13GemmUniversalIN4cute5tupleIJiiiiEEENS1_10collective13CollectiveMmaINS1_34MainloopSm90TmaGmmaWarpSpecializedILi41ENS5_IJNS4_1CILi1EEESB_SB_EEENS1_32KernelTmaWarpSpecializedPingpongEEENS5_IJNSA_ILi64EEENSA_ILi112EEENSA_ILi16EEEEEENS_6half_tENS5_IJlSB_lEEESJ_SK_NS4_8TiledMMAINS4_8MMA_AtomIJNS4_4SM904GMMA25MMA_64x16x16_F32F16F16_SSILNSO_5MajorE0ELSQ_0ELNSO_7ScaleInE1ELSR_1EEEEEENS4_6LayoutISC_NS5_IJNSA_ILi0EEESV_SV_EEEEENS5_IJNS4_10UnderscoreESY_SY_EEEEENS4_13SM90_TMA_LOADENS4_14ComposedLayoutINS4_7SwizzleILi1ELi4ELi3EEENS4_18smem_ptr_flag_bitsILi16EEENSU_INS5_IJNSA_ILi8EEESH_EEENS5_IJSH_SB_EEEEEEEvNS4_8identityES11_S1B_vS1C_EENS_8epilogue10collective6detail29Sm90TmaWarpSpecializedAdapterINS1F_15DefaultEpilogueISJ_SK_SK_NS1E_6thread17LinearCombinationISJ_Li1EffLNS1J_9ScaleType4KindE0ELNS_15FloatRoundStyleE2ESJ_EENS1_15EpilogueDefaultEEEEEvvEEEEvNT_6ParamsE --------------------------
	.section	.nv.shared._ZN7cutlass13device_kernelINS_4gemm6kernel13GemmUniversalIN4cute5tupleIJiiiiEEENS1_10collective13CollectiveMmaINS1_34MainloopSm90TmaGmmaWarpSpecializedILi41ENS5_IJNS4_1CILi1EEESB_SB_EEENS1_32KernelTmaWarpSpecializedPingpongEEENS5_IJNSA_ILi64EEENSA_ILi112EEENSA_ILi16EEEEEENS_6half_tENS5_IJlSB_lEEESJ_SK_NS4_8TiledMMAINS4_8MMA_AtomIJNS4_4SM904GMMA25MMA_64x16x16_F32F16F16_SSILNSO_5MajorE0ELSQ_0ELNSO_7ScaleInE1ELSR_1EEEEEENS4_6LayoutISC_NS5_IJNSA_ILi0EEESV_SV_EEEEENS5_IJNS4_10UnderscoreESY_SY_EEEEENS4_13SM90_TMA_LOADENS4_14ComposedLayoutINS4_7SwizzleILi1ELi4ELi3EEENS4_18smem_ptr_flag_bitsILi16EEENSU_INS5_IJNSA_ILi8EEESH_EEENS5_IJSH_SB_EEEEEEEvNS4_8identityES11_S1B_vS1C_EENS_8epilogue10collective6detail29Sm90TmaWarpSpecializedAdapterINS1F_15DefaultEpilogueISJ_SK_SK_NS1E_6thread17LinearCombinationISJ_Li1EffLNS1J_9ScaleType4KindE0ELNS_15FloatRoundStyleE2ESJ_EENS1_15EpilogueDefaultEEEEEvvEEEEvNT_6ParamsE,"aw",@nobits
	.sectionflags	@""
	.align	16
	.zero		1024


//--------------------- .nv.shared.reserved.0     --------------------------
	.section	.nv.shared.reserved.0,"aw",@nobits
	.weak		__nv_reservedSMEM_offset_0_alias
	.size		__nv_reservedSMEM_offset_0_alias, 0, 0
	.other		__nv_reservedSMEM_offset_0_alias,@"STO_CUDA_RESERVED_SHARED STV_DEFAULT"
__nv_reservedSMEM_offset_0_alias:
	.zero		0


//--------------------- .nv.global                --------------------------
	.section	.nv.global,"aw",@nobits
.nv.global:
	.type		_ZN40_INTERNAL_8cb77588_4_k_cu_8d63f573_157444cute1_E,@object
	.size		_ZN40_INTERNAL_8cb77588_4_k_cu_8d63f573_157444cute1_E,(_ZN40_INTERNAL_8cb77588_4_k_cu_8d63f573_157444cuda3std3__45__cpo6cbeginE - _ZN40_INTERNAL_8cb77588_4_k_cu_8d63f573_157444cute1_E)
_ZN40_INTERNAL_8cb77588_4_k_cu_8d63f573_157444cute1_E:
	.zero		1
	.type		_ZN40_INTERNAL_8cb77588_4_k_cu_8d63f573_157444cuda3std3__45__cpo6cbeginE,@object
	.size		_ZN40_INTERNAL_8cb77588_4_k_cu_8d63f573_157444cuda3std3__45__cpo6cbeginE,(_ZN40_INTERNAL_8cb77588_4_k_cu_8d63f573_157444cuda3std3__48in_placeE - _ZN40_INTERNAL_8cb77588_4_k_cu_8d63f573_157444cuda3std3__45__cpo6cbeginE)
_ZN40_INTERNAL_8cb77588_4_k_cu_8d63f573_157444cuda3std3__45__cpo6cbeginE:
	.zero		1
	.type		_ZN40_INTERNAL_8cb77588_4_k_cu_8d63f573_157444cuda3std3__48in_placeE,@object
	.size		_ZN40_INTERNAL_8cb77588_4_k_cu_8d63f573_157444cuda3std3__48in_placeE,(_ZN40_INTERNAL_8cb77588_4_k_cu_8d63f573_157444cuda3std6ranges3__45__cpo9iter_moveE - _ZN40_INTERNAL_8cb77588_4_k_cu_8d63f573_157444cuda3std3__48in_placeE)
_ZN40_INTERNAL_8cb77588_4_k_cu_8d63f573_157444cuda3std3__48in_placeE:
	.zero		1
	.type		_ZN40_INTERNAL_8cb77588_4_k_cu_8d63f573_157444cuda3std6ranges3__45__cpo9iter_moveE,@object
	.size		_ZN40_INTERNAL_8cb77588_4_k_cu_8d63f573_157444cuda3std6ranges3__45__cpo9iter_moveE,(_ZN40_INTERNAL_8cb77588_4_k_cu_8d63f573_157444cuda3std3__45__cpo5beginE - _ZN40_INTERNAL_8cb77588_4_k_cu_8d63f573_157444cuda3std6ranges3__45__cpo9iter_moveE)
_ZN40_INTERNAL_8cb77588_4_k_cu_8d63f573_157444cuda3std6ranges3__45__cpo9iter_moveE:
	.zero		1
	.type		_ZN40_INTERNAL_8cb77588_4_k_cu_8d63f573_157444cuda3std3__45__cpo5beginE,@object
	.size		_ZN40_INTERNAL_8cb77588_4_k_cu_8d63f573_157444cuda3std3__45__cpo5beginE,(_ZN40_INTERNAL_8cb77588_4_k_cu_8d63f573_157444cuda3std3__442_GLOBAL__N__8cb77588_4_k_cu_8d63f573_157446ignoreE - _ZN40_INTERNAL_8cb77588_4_k_cu_8d63f573_157444cuda3std3__45__cpo5beginE)
_ZN40_INTERNAL_8cb77588_4_k_cu_8d63f573_157444cuda3std3__45__cpo5beginE:
	.zero		1
	.type		_ZN40_INTERNAL_8cb77588_4_k_cu_8d63f573_157444cuda3std3__442_GLOBAL__N__8cb77588_4_k_cu_8d63f573_157446ignoreE,@object
	.size		_ZN40_INTERNAL_8cb77588_4_k_cu_8d63f573_157444cuda3std3__442_GLOBAL__N__8cb77588_4_k_cu_8d63f573_157446ignoreE,(_ZN40_INTERNAL_8cb77588_4_k_cu_8d63f573_157444cute7productE - _ZN40_INTERNAL_8cb77588_4_k_cu_8d63f573_157444cuda3std3__442_GLOBAL__N__8cb77588_4_k_cu_8d63f573_157446ignoreE)
_ZN40_INTERNAL_8cb77588_4_k_cu_8d63f573_157444cuda3std3__442_GLOBAL__N__8cb77588_4_k_cu_8d63f573_157446ignoreE:
	.zero		1
	.type		_ZN40_INTERNAL_8cb77588_4_k_cu_8d63f573_157444cute7productE,@object
	.size		_ZN40_INTERNAL_8cb77588_4_k_cu_8d63f573_157444cute7productE,(_ZN40_INTERNAL_8cb77588_4_k_cu_8d63f573_157444cuda3std3__45__cpo3endE - _ZN40_INTERNAL_8cb77588_4_k_cu_8d63f573_157444cute7productE)
_ZN40_INTERNAL_8cb77588_4_k_cu_8d63f573_157444cute7productE:
	.zero		1
	.type		_ZN40_INTERNAL_8cb77588_4_k_cu_8d63f573_157444cuda3std3__45__cpo3endE,@object
	.size		_ZN40_INTERNAL_8cb77588_4_k_cu_8d63f573_157444cuda3std3__45__cpo3endE,(_ZN40_INTERNAL_8cb77588_4_k_cu_8d63f573_157444cuda3std3__419piecewise_constructE - _ZN40_INTERNAL_8cb77588_4_k_cu_8d63f573_157444cuda3std3__45__cpo3endE)
_ZN40_INTERNAL_8cb77588_4_k_cu_8d63f573_157444cuda3std3__45__cpo3endE:
	.zero		1
	.type		_ZN40_INTERNAL_8cb77588_4_k_cu_8d63f573_157444cuda3std3__419piecewise_constructE,@object
	.size		_ZN40_INTERNAL_8cb77588_4_k_cu_8d63f573_157444cuda3std3__419piecewise_constructE,(_ZN40_INTERNAL_8cb77588_4_k_cu_8d63f573_157444cuda3std3__45__cpo4cendE - _ZN40_INTERNAL_8cb77588_4_k_cu_8d63f573_157444cuda3std3__419piecewise_constructE)
_ZN40_INTERNAL_8cb77588_4_k_cu_8d63f573_157444cuda3std3__419piecewise_constructE:
	.zero		1
	.type		_ZN40_INTERNAL_8cb77588_4_k_cu_8d63f573_157444cuda3std3__45__cpo4cendE,@object
	.size		_ZN40_INTERNAL_8cb77588_4_k_cu_8d63f573_157444cuda3std3__45__cpo4cendE,(_ZN40_INTERNAL_8cb77588_4_k_cu_8d63f573_157444cuda3std6ranges3__45__cpo4swapE - _ZN40_INTERNAL_8cb77588_4_k_cu_8d63f573_157444cuda3std3__45__cpo4cendE)
_ZN40_INTERNAL_8cb77588_4_k_cu_8d63f573_157444cuda3std3__45__cpo4cendE:
	.zero		1
	.type		_ZN40_INTERNAL_8cb77588_4_k_cu_8d63f573_157444cuda3std6ranges3__45__cpo4swapE,@object
	.size		_ZN40_INTERNAL_8cb77588_4_k_cu_8d63f573_157444cuda3std6ranges3__45__cpo4swapE,(.L_8 - _ZN40_INTERNAL_8cb77588_4_k_cu_8d63f573_157444cuda3std6ranges3__45__cpo4swapE)
_ZN40_INTERNAL_8cb77588_4_k_cu_8d63f573_157444cuda3std6ranges3__45__cpo4swapE:
	.zero		1
.L_8:


//--------------------- .nv.constant0._ZN7cutlass13device_kernelINS_4gemm6kernel13GemmUniversalIN4cute5tupleIJiiiiEEENS1_10collective13CollectiveMmaINS1_34MainloopSm90TmaGmmaWarpSpecializedILi41ENS5_IJNS4_1CILi1EEESB_SB_EEENS1_32KernelTmaWarpSpecializedPingpongEEENS5_IJNSA_ILi64EEENSA_ILi112EEENSA_ILi16EEEEEENS_6half_tENS5_IJlSB_lEEESJ_SK_NS4_8TiledMMAINS4_8MMA_AtomIJNS4_4SM904GMMA25MMA_64x16x16_F32F16F16_SSILNSO_5MajorE0ELSQ_0ELNSO_7ScaleInE1ELSR_1EEEEEENS4_6LayoutISC_NS5_IJNSA_ILi0EEESV_SV_EEEEENS5_IJNS4_10UnderscoreESY_SY_EEEEENS4_13SM90_TMA_LOADENS4_14ComposedLayoutINS4_7SwizzleILi1ELi4ELi3EEENS4_18smem_ptr_flag_bitsILi16EEENSU_INS5_IJNSA_ILi8EEESH_EEENS5_IJSH_SB_EEEEEEEvNS4_8identityES11_S1B_vS1C_EENS_8epilogue10collective6detail29Sm90TmaWarpSpecializedAdapterINS1F_15DefaultEpilogueISJ_SK_SK_NS1E_6thread17LinearCombinationISJ_Li1EffLNS1J_9ScaleType4KindE0ELNS_15FloatRoundStyleE2ESJ_EENS1_15EpilogueDefaultEEEEEvvEEEEvNT_6ParamsE --------------------------
	.section	.nv.constant0._ZN7cutlass13device_kernelINS_4gemm6kernel13GemmUniversalIN4cute5tupleIJiiiiEEENS1_10collective13CollectiveMmaINS1_34MainloopSm90TmaGmmaWarpSpecializedILi41ENS5_IJNS4_1CILi1EEESB_SB_EEENS1_32KernelTmaWarpSpecializedPingpongEEENS5_IJNSA_ILi64EEENSA_ILi112EEENSA_ILi16EEEEEENS_6half_tENS5_IJlSB_lEEESJ_SK_NS4_8TiledMMAINS4_8MMA_AtomIJNS4_4SM904GMMA25MMA_64x16x16_F32F16F16_SSILNSO_5MajorE0ELSQ_0ELNSO_7ScaleInE1ELSR_1EEEEEENS4_6LayoutISC_NS5_IJNSA_ILi0EEESV_SV_EEEEENS5_IJNS4_10UnderscoreESY_SY_EEEEENS4_13SM90_TMA_LOADENS4_14ComposedLayoutINS4_7SwizzleILi1ELi4ELi3EEENS4_18smem_ptr_flag_bitsILi16EEENSU_INS5_IJNSA_ILi8EEESH_EEENS5_IJSH_SB_EEEEEEEvNS4_8identityES11_S1B_vS1C_EENS_8epilogue10collective6detail29Sm90TmaWarpSpecializedAdapterINS1F_15DefaultEpilogueISJ_SK_SK_NS1E_6thread17LinearCombinationISJ_Li1EffLNS1J_9ScaleType4KindE0ELNS_15FloatRoundStyleE2ESJ_EENS1_15EpilogueDefaultEEEEEvvEEEEvNT_6ParamsE,"a",@progbits
	.sectionflags	@""
	.align	4
.nv.constant0._ZN7cutlass13device_kernelINS_4gemm6kernel13GemmUniversalIN4cute5tupleIJiiiiEEENS1_10collective13CollectiveMmaINS1_34MainloopSm90TmaGmmaWarpSpecializedILi41ENS5_IJNS4_1CILi1EEESB_SB_EEENS1_32KernelTmaWarpSpecializedPingpongEEENS5_IJNSA_ILi64EEENSA_ILi112EEENSA_ILi16EEEEEENS_6half_tENS5_IJlSB_lEEESJ_SK_NS4_8TiledMMAINS4_8MMA_AtomIJNS4_4SM904GMMA25MMA_64x16x16_F32F16F16_SSILNSO_5MajorE0ELSQ_0ELNSO_7ScaleInE1ELSR_1EEEEEENS4_6LayoutISC_NS5_IJNSA_ILi0EEESV_SV_EEEEENS5_IJNS4_10UnderscoreESY_SY_EEEEENS4_13SM90_TMA_LOADENS4_14ComposedLayoutINS4_7SwizzleILi1ELi4ELi3EEENS4_18smem_ptr_flag_bitsILi16EEENSU_INS5_IJNSA_ILi8EEESH_EEENS5_IJSH_SB_EEEEEEEvNS4_8identityES11_S1B_vS1C_EENS_8epilogue10collective6detail29Sm90TmaWarpSpecializedAdapterINS1F_15DefaultEpilogueISJ_SK_SK_NS1E_6thread17LinearCombinationISJ_Li1EffLNS1J_9ScaleType4KindE0ELNS_15FloatRoundStyleE2ESJ_EENS1_15EpilogueDefaultEEEEEvvEEEEvNT_6ParamsE:
	.zero		1664


//--------------------- SYMBOLS --------------------------

	.type		.nv.reservedSmem.offset0,@object
	.size		.nv.reservedSmem.offset0,0x4
	.type		__assertfail,@function
